//
// Generated by NVIDIA NVVM Compiler
//
// Compiler Build ID: CL-36424714
// Cuda compilation tools, release 13.0, V13.0.88
// Based on NVVM 20.0.0
//

.version 9.0
.target sm_100
.address_size 64

	// .globl	_Z13cudaMatrixAddPfS_S_ii

.visible .entry _Z13cudaMatrixAddPfS_S_ii(
	.param .u64 .ptr .align 1 _Z13cudaMatrixAddPfS_S_ii_param_0,
	.param .u64 .ptr .align 1 _Z13cudaMatrixAddPfS_S_ii_param_1,
	.param .u64 .ptr .align 1 _Z13cudaMatrixAddPfS_S_ii_param_2,
	.param .u32 _Z13cudaMatrixAddPfS_S_ii_param_3,
	.param .u32 _Z13cudaMatrixAddPfS_S_ii_param_4
)
{
	.reg .pred 	%p<2>;
	.reg .b32 	%r<8>;
	.reg .b32 	%f<4>;
	.reg .b64 	%rd<11>;

	ld.param.u64 	%rd1, [_Z13cudaMatrixAddPfS_S_ii_param_0];
	ld.param.u64 	%rd2, [_Z13cudaMatrixAddPfS_S_ii_param_1];
	ld.param.u64 	%rd3, [_Z13cudaMatrixAddPfS_S_ii_param_2];
	ld.param.u32 	%r2, [_Z13cudaMatrixAddPfS_S_ii_param_3];
	ld.param.u32 	%r3, [_Z13cudaMatrixAddPfS_S_ii_param_4];
	mov.u32 	%r4, %ctaid.x;
	mov.u32 	%r5, %ntid.x;
	mov.u32 	%r6, %tid.x;
	mad.lo.s32 	%r1, %r4, %r5, %r6;
	mul.lo.s32 	%r7, %r3, %r2;
	setp.ge.s32 	%p1, %r1, %r7;
	@%p1 bra 	$L__BB0_2;
	cvta.to.global.u64 	%rd4, %rd1;
	cvta.to.global.u64 	%rd5, %rd2;
	cvta.to.global.u64 	%rd6, %rd3;
	mul.wide.s32 	%rd7, %r1, 4;
	add.s64 	%rd8, %rd4, %rd7;
	ld.global.f32 	%f1, [%rd8];
	add.s64 	%rd9, %rd5, %rd7;
	ld.global.f32 	%f2, [%rd9];
	add.f32 	%f3, %f1, %f2;
	add.s64 	%rd10, %rd6, %rd7;
	st.global.f32 	[%rd10], %f3;
$L__BB0_2:
	ret;

}
	// .globl	_Z14cudaMatrixMultPfS_S_i
.visible .entry _Z14cudaMatrixMultPfS_S_i(
	.param .u64 .ptr .align 1 _Z14cudaMatrixMultPfS_S_i_param_0,
	.param .u64 .ptr .align 1 _Z14cudaMatrixMultPfS_S_i_param_1,
	.param .u64 .ptr .align 1 _Z14cudaMatrixMultPfS_S_i_param_2,
	.param .u32 _Z14cudaMatrixMultPfS_S_i_param_3
)
{
	.reg .pred 	%p<12>;
	.reg .b32 	%r<40>;
	.reg .b32 	%f<68>;
	.reg .b64 	%rd<67>;

	ld.param.u64 	%rd14, [_Z14cudaMatrixMultPfS_S_i_param_0];
	ld.param.u64 	%rd15, [_Z14cudaMatrixMultPfS_S_i_param_1];
	ld.param.u32 	%r17, [_Z14cudaMatrixMultPfS_S_i_param_3];
	cvta.to.global.u64 	%rd1, %rd15;
	cvta.to.global.u64 	%rd2, %rd14;
	mov.u32 	%r18, %ctaid.y;
	mov.u32 	%r19, %ntid.y;
	mov.u32 	%r20, %tid.y;
	mad.lo.s32 	%r1, %r18, %r19, %r20;
	mov.u32 	%r21, %ctaid.x;
	mov.u32 	%r22, %ntid.x;
	mov.u32 	%r23, %tid.x;
	mad.lo.s32 	%r2, %r21, %r22, %r23;
	max.s32 	%r24, %r1, %r2;
	setp.ge.s32 	%p1, %r24, %r17;
	setp.lt.s32 	%p2, %r17, 1;
	mov.f32 	%f67, 0f00000000;
	or.pred  	%p3, %p1, %p2;
	@%p3 bra 	$L__BB1_12;
	mul.lo.s32 	%r3, %r17, %r1;
	and.b32  	%r4, %r17, 7;
	setp.lt.u32 	%p4, %r17, 8;
	mov.f32 	%f67, 0f00000000;
	mov.b32 	%r38, 0;
	@%p4 bra 	$L__BB1_4;
	and.b32  	%r38, %r17, 2147483640;
	neg.s32 	%r36, %r38;
	mul.wide.u32 	%rd16, %r17, 4;
	add.s64 	%rd3, %rd1, %rd16;
	mul.wide.u32 	%rd17, %r17, 8;
	add.s64 	%rd4, %rd1, %rd17;
	mul.wide.u32 	%rd18, %r17, 12;
	add.s64 	%rd5, %rd1, %rd18;
	mul.wide.u32 	%rd19, %r17, 16;
	add.s64 	%rd6, %rd1, %rd19;
	mul.wide.u32 	%rd20, %r17, 20;
	add.s64 	%rd7, %rd1, %rd20;
	mul.wide.u32 	%rd21, %r17, 24;
	add.s64 	%rd8, %rd1, %rd21;
	mul.wide.u32 	%rd22, %r17, 28;
	add.s64 	%rd9, %rd1, %rd22;
	mul.wide.u32 	%rd23, %r3, 4;
	add.s64 	%rd24, %rd23, %rd2;
	add.s64 	%rd66, %rd24, 16;
	mov.f32 	%f67, 0f00000000;
	mov.u32 	%r35, %r2;
$L__BB1_3:
	.pragma "nounroll";
	mul.wide.s32 	%rd25, %r35, 4;
	add.s64 	%rd26, %rd3, %rd25;
	add.s64 	%rd27, %rd4, %rd25;
	add.s64 	%rd28, %rd5, %rd25;
	add.s64 	%rd29, %rd6, %rd25;
	add.s64 	%rd30, %rd7, %rd25;
	add.s64 	%rd31, %rd8, %rd25;
	add.s64 	%rd32, %rd9, %rd25;
	add.s64 	%rd33, %rd1, %rd25;
	ld.global.f32 	%f17, [%rd66+-16];
	ld.global.f32 	%f18, [%rd33];
	fma.rn.f32 	%f19, %f17, %f18, %f67;
	ld.global.f32 	%f20, [%rd66+-12];
	ld.global.f32 	%f21, [%rd26];
	fma.rn.f32 	%f22, %f20, %f21, %f19;
	ld.global.f32 	%f23, [%rd66+-8];
	ld.global.f32 	%f24, [%rd27];
	fma.rn.f32 	%f25, %f23, %f24, %f22;
	ld.global.f32 	%f26, [%rd66+-4];
	ld.global.f32 	%f27, [%rd28];
	fma.rn.f32 	%f28, %f26, %f27, %f25;
	ld.global.f32 	%f29, [%rd66];
	ld.global.f32 	%f30, [%rd29];
	fma.rn.f32 	%f31, %f29, %f30, %f28;
	ld.global.f32 	%f32, [%rd66+4];
	ld.global.f32 	%f33, [%rd30];
	fma.rn.f32 	%f34, %f32, %f33, %f31;
	ld.global.f32 	%f35, [%rd66+8];
	ld.global.f32 	%f36, [%rd31];
	fma.rn.f32 	%f37, %f35, %f36, %f34;
	ld.global.f32 	%f38, [%rd66+12];
	ld.global.f32 	%f39, [%rd32];
	fma.rn.f32 	%f67, %f38, %f39, %f37;
	add.s32 	%r36, %r36, 8;
	shl.b32 	%r26, %r17, 3;
	add.s32 	%r35, %r35, %r26;
	add.s64 	%rd66, %rd66, 32;
	setp.ne.s32 	%p5, %r36, 0;
	@%p5 bra 	$L__BB1_3;
$L__BB1_4:
	setp.eq.s32 	%p6, %r4, 0;
	@%p6 bra 	$L__BB1_12;
	and.b32  	%r12, %r17, 3;
	setp.lt.u32 	%p7, %r4, 4;
	@%p7 bra 	$L__BB1_7;
	add.s32 	%r27, %r38, %r3;
	mul.wide.u32 	%rd34, %r27, 4;
	add.s64 	%rd35, %rd2, %rd34;
	ld.global.f32 	%f41, [%rd35];
	mad.lo.s32 	%r28, %r38, %r17, %r2;
	mul.wide.s32 	%rd36, %r28, 4;
	add.s64 	%rd37, %rd1, %rd36;
	ld.global.f32 	%f42, [%rd37];
	fma.rn.f32 	%f43, %f41, %f42, %f67;
	cvt.u64.u32 	%rd38, %r3;
	cvt.u64.u32 	%rd39, %r38;
	add.s64 	%rd40, %rd39, %rd38;
	shl.b64 	%rd41, %rd40, 2;
	add.s64 	%rd42, %rd2, %rd41;
	ld.global.f32 	%f44, [%rd42+4];
	mul.wide.u32 	%rd43, %r17, 4;
	add.s64 	%rd44, %rd37, %rd43;
	ld.global.f32 	%f45, [%rd44];
	fma.rn.f32 	%f46, %f44, %f45, %f43;
	ld.global.f32 	%f47, [%rd42+8];
	add.s64 	%rd45, %rd44, %rd43;
	ld.global.f32 	%f48, [%rd45];
	fma.rn.f32 	%f49, %f47, %f48, %f46;
	ld.global.f32 	%f50, [%rd42+12];
	add.s64 	%rd46, %rd45, %rd43;
	ld.global.f32 	%f51, [%rd46];
	fma.rn.f32 	%f67, %f50, %f51, %f49;
	add.s32 	%r38, %r38, 4;
$L__BB1_7:
	setp.eq.s32 	%p8, %r12, 0;
	@%p8 bra 	$L__BB1_12;
	setp.eq.s32 	%p9, %r12, 1;
	@%p9 bra 	$L__BB1_10;
	add.s32 	%r29, %r38, %r3;
	mul.wide.u32 	%rd47, %r29, 4;
	add.s64 	%rd48, %rd2, %rd47;
	ld.global.f32 	%f53, [%rd48];
	mad.lo.s32 	%r30, %r38, %r17, %r2;
	mul.wide.s32 	%rd49, %r30, 4;
	add.s64 	%rd50, %rd1, %rd49;
	ld.global.f32 	%f54, [%rd50];
	fma.rn.f32 	%f55, %f53, %f54, %f67;
	cvt.u64.u32 	%rd51, %r3;
	cvt.u64.u32 	%rd52, %r38;
	add.s64 	%rd53, %rd52, %rd51;
	shl.b64 	%rd54, %rd53, 2;
	add.s64 	%rd55, %rd2, %rd54;
	ld.global.f32 	%f56, [%rd55+4];
	mul.wide.u32 	%rd56, %r17, 4;
	add.s64 	%rd57, %rd50, %rd56;
	ld.global.f32 	%f57, [%rd57];
	fma.rn.f32 	%f67, %f56, %f57, %f55;
	add.s32 	%r38, %r38, 2;
$L__BB1_10:
	and.b32  	%r31, %r17, 1;
	setp.eq.b32 	%p10, %r31, 1;
	not.pred 	%p11, %p10;
	@%p11 bra 	$L__BB1_12;
	add.s32 	%r32, %r38, %r3;
	mul.wide.u32 	%rd58, %r32, 4;
	add.s64 	%rd59, %rd2, %rd58;
	ld.global.f32 	%f58, [%rd59];
	mad.lo.s32 	%r33, %r38, %r17, %r2;
	mul.wide.s32 	%rd60, %r33, 4;
	add.s64 	%rd61, %rd1, %rd60;
	ld.global.f32 	%f59, [%rd61];
	fma.rn.f32 	%f67, %f58, %f59, %f67;
$L__BB1_12:
	ld.param.u64 	%rd65, [_Z14cudaMatrixMultPfS_S_i_param_2];
	cvta.to.global.u64 	%rd62, %rd65;
	mad.lo.s32 	%r34, %r17, %r1, %r2;
	mul.wide.s32 	%rd63, %r34, 4;
	add.s64 	%rd64, %rd62, %rd63;
	st.global.f32 	[%rd64], %f67;
	ret;

}
	// .globl	_Z18convolution_kernelPfS_S_ii
.visible .entry _Z18convolution_kernelPfS_S_ii(
	.param .u64 .ptr .align 1 _Z18convolution_kernelPfS_S_ii_param_0,
	.param .u64 .ptr .align 1 _Z18convolution_kernelPfS_S_ii_param_1,
	.param .u64 .ptr .align 1 _Z18convolution_kernelPfS_S_ii_param_2,
	.param .u32 _Z18convolution_kernelPfS_S_ii_param_3,
	.param .u32 _Z18convolution_kernelPfS_S_ii_param_4
)
{
	.reg .pred 	%p<13>;
	.reg .b32 	%r<48>;
	.reg .b32 	%f<119>;
	.reg .b64 	%rd<45>;

	ld.param.u64 	%rd9, [_Z18convolution_kernelPfS_S_ii_param_0];
	ld.param.u64 	%rd10, [_Z18convolution_kernelPfS_S_ii_param_1];
	ld.param.u64 	%rd11, [_Z18convolution_kernelPfS_S_ii_param_2];
	ld.param.u32 	%r22, [_Z18convolution_kernelPfS_S_ii_param_3];
	ld.param.u32 	%r23, [_Z18convolution_kernelPfS_S_ii_param_4];
	cvta.to.global.u64 	%rd1, %rd11;
	cvta.to.global.u64 	%rd2, %rd10;
	mov.u32 	%r24, %ctaid.x;
	mov.u32 	%r25, %ntid.x;
	mov.u32 	%r26, %tid.x;
	mad.lo.s32 	%r1, %r24, %r25, %r26;
	mov.u32 	%r27, %ctaid.y;
	mov.u32 	%r28, %ntid.y;
	mov.u32 	%r29, %tid.y;
	mad.lo.s32 	%r2, %r27, %r28, %r29;
	max.s32 	%r30, %r2, %r1;
	setp.ge.s32 	%p1, %r30, %r22;
	@%p1 bra 	$L__BB2_18;
	setp.lt.s32 	%p2, %r23, 1;
	mov.f32 	%f117, 0f00000000;
	@%p2 bra 	$L__BB2_17;
	and.b32  	%r3, %r23, 15;
	and.b32  	%r4, %r23, 7;
	add.s32 	%r5, %r4, -1;
	and.b32  	%r6, %r23, 2147483632;
	and.b32  	%r7, %r23, 3;
	neg.s32 	%r8, %r6;
	add.s64 	%rd3, %rd2, 32;
	mov.b32 	%r42, 0;
	mov.f32 	%f117, 0f00000000;
$L__BB2_3:
	setp.lt.u32 	%p3, %r23, 16;
	add.s32 	%r33, %r42, %r2;
	mad.lo.s32 	%r10, %r33, %r22, %r1;
	mul.lo.s32 	%r11, %r42, %r23;
	mov.b32 	%r46, 0;
	@%p3 bra 	$L__BB2_6;
	mul.wide.u32 	%rd12, %r11, 4;
	add.s64 	%rd13, %rd1, %rd12;
	add.s64 	%rd44, %rd13, 32;
	mov.u32 	%r43, %r10;
	mov.u32 	%r44, %r8;
$L__BB2_5:
	.pragma "nounroll";
	mul.wide.s32 	%rd14, %r43, 4;
	add.s64 	%rd15, %rd3, %rd14;
	ld.global.f32 	%f20, [%rd15+-32];
	ld.global.f32 	%f21, [%rd44+-32];
	fma.rn.f32 	%f22, %f20, %f21, %f117;
	ld.global.f32 	%f23, [%rd15+-28];
	ld.global.f32 	%f24, [%rd44+-28];
	fma.rn.f32 	%f25, %f23, %f24, %f22;
	ld.global.f32 	%f26, [%rd15+-24];
	ld.global.f32 	%f27, [%rd44+-24];
	fma.rn.f32 	%f28, %f26, %f27, %f25;
	ld.global.f32 	%f29, [%rd15+-20];
	ld.global.f32 	%f30, [%rd44+-20];
	fma.rn.f32 	%f31, %f29, %f30, %f28;
	ld.global.f32 	%f32, [%rd15+-16];
	ld.global.f32 	%f33, [%rd44+-16];
	fma.rn.f32 	%f34, %f32, %f33, %f31;
	ld.global.f32 	%f35, [%rd15+-12];
	ld.global.f32 	%f36, [%rd44+-12];
	fma.rn.f32 	%f37, %f35, %f36, %f34;
	ld.global.f32 	%f38, [%rd15+-8];
	ld.global.f32 	%f39, [%rd44+-8];
	fma.rn.f32 	%f40, %f38, %f39, %f37;
	ld.global.f32 	%f41, [%rd15+-4];
	ld.global.f32 	%f42, [%rd44+-4];
	fma.rn.f32 	%f43, %f41, %f42, %f40;
	ld.global.f32 	%f44, [%rd15];
	ld.global.f32 	%f45, [%rd44];
	fma.rn.f32 	%f46, %f44, %f45, %f43;
	ld.global.f32 	%f47, [%rd15+4];
	ld.global.f32 	%f48, [%rd44+4];
	fma.rn.f32 	%f49, %f47, %f48, %f46;
	ld.global.f32 	%f50, [%rd15+8];
	ld.global.f32 	%f51, [%rd44+8];
	fma.rn.f32 	%f52, %f50, %f51, %f49;
	ld.global.f32 	%f53, [%rd15+12];
	ld.global.f32 	%f54, [%rd44+12];
	fma.rn.f32 	%f55, %f53, %f54, %f52;
	ld.global.f32 	%f56, [%rd15+16];
	ld.global.f32 	%f57, [%rd44+16];
	fma.rn.f32 	%f58, %f56, %f57, %f55;
	ld.global.f32 	%f59, [%rd15+20];
	ld.global.f32 	%f60, [%rd44+20];
	fma.rn.f32 	%f61, %f59, %f60, %f58;
	ld.global.f32 	%f62, [%rd15+24];
	ld.global.f32 	%f63, [%rd44+24];
	fma.rn.f32 	%f64, %f62, %f63, %f61;
	ld.global.f32 	%f65, [%rd15+28];
	ld.global.f32 	%f66, [%rd44+28];
	fma.rn.f32 	%f117, %f65, %f66, %f64;
	add.s32 	%r44, %r44, 16;
	add.s32 	%r43, %r43, 16;
	add.s64 	%rd44, %rd44, 64;
	setp.ne.s32 	%p4, %r44, 0;
	mov.u32 	%r46, %r6;
	@%p4 bra 	$L__BB2_5;
$L__BB2_6:
	setp.eq.s32 	%p5, %r3, 0;
	@%p5 bra 	$L__BB2_16;
	add.s32 	%r34, %r3, -1;
	setp.lt.u32 	%p6, %r34, 7;
	@%p6 bra 	$L__BB2_9;
	add.s32 	%r35, %r10, %r46;
	mul.wide.s32 	%rd16, %r35, 4;
	add.s64 	%rd17, %rd2, %rd16;
	ld.global.f32 	%f68, [%rd17];
	add.s32 	%r36, %r46, %r11;
	mul.wide.u32 	%rd18, %r36, 4;
	add.s64 	%rd19, %rd1, %rd18;
	ld.global.f32 	%f69, [%rd19];
	fma.rn.f32 	%f70, %f68, %f69, %f117;
	ld.global.f32 	%f71, [%rd17+4];
	cvt.u64.u32 	%rd20, %r11;
	cvt.u64.u32 	%rd21, %r46;
	add.s64 	%rd22, %rd21, %rd20;
	shl.b64 	%rd23, %rd22, 2;
	add.s64 	%rd24, %rd1, %rd23;
	ld.global.f32 	%f72, [%rd24+4];
	fma.rn.f32 	%f73, %f71, %f72, %f70;
	ld.global.f32 	%f74, [%rd17+8];
	ld.global.f32 	%f75, [%rd24+8];
	fma.rn.f32 	%f76, %f74, %f75, %f73;
	ld.global.f32 	%f77, [%rd17+12];
	ld.global.f32 	%f78, [%rd24+12];
	fma.rn.f32 	%f79, %f77, %f78, %f76;
	ld.global.f32 	%f80, [%rd17+16];
	ld.global.f32 	%f81, [%rd24+16];
	fma.rn.f32 	%f82, %f80, %f81, %f79;
	ld.global.f32 	%f83, [%rd17+20];
	ld.global.f32 	%f84, [%rd24+20];
	fma.rn.f32 	%f85, %f83, %f84, %f82;
	ld.global.f32 	%f86, [%rd17+24];
	ld.global.f32 	%f87, [%rd24+24];
	fma.rn.f32 	%f88, %f86, %f87, %f85;
	ld.global.f32 	%f89, [%rd17+28];
	ld.global.f32 	%f90, [%rd24+28];
	fma.rn.f32 	%f117, %f89, %f90, %f88;
	add.s32 	%r46, %r46, 8;
$L__BB2_9:
	setp.eq.s32 	%p7, %r4, 0;
	@%p7 bra 	$L__BB2_16;
	setp.lt.u32 	%p8, %r5, 3;
	@%p8 bra 	$L__BB2_12;
	add.s32 	%r37, %r10, %r46;
	mul.wide.s32 	%rd25, %r37, 4;
	add.s64 	%rd26, %rd2, %rd25;
	ld.global.f32 	%f92, [%rd26];
	add.s32 	%r38, %r46, %r11;
	mul.wide.u32 	%rd27, %r38, 4;
	add.s64 	%rd28, %rd1, %rd27;
	ld.global.f32 	%f93, [%rd28];
	fma.rn.f32 	%f94, %f92, %f93, %f117;
	ld.global.f32 	%f95, [%rd26+4];
	cvt.u64.u32 	%rd29, %r11;
	cvt.u64.u32 	%rd30, %r46;
	add.s64 	%rd31, %rd30, %rd29;
	shl.b64 	%rd32, %rd31, 2;
	add.s64 	%rd33, %rd1, %rd32;
	ld.global.f32 	%f96, [%rd33+4];
	fma.rn.f32 	%f97, %f95, %f96, %f94;
	ld.global.f32 	%f98, [%rd26+8];
	ld.global.f32 	%f99, [%rd33+8];
	fma.rn.f32 	%f100, %f98, %f99, %f97;
	ld.global.f32 	%f101, [%rd26+12];
	ld.global.f32 	%f102, [%rd33+12];
	fma.rn.f32 	%f117, %f101, %f102, %f100;
	add.s32 	%r46, %r46, 4;
$L__BB2_12:
	setp.eq.s32 	%p9, %r7, 0;
	@%p9 bra 	$L__BB2_16;
	setp.eq.s32 	%p10, %r7, 1;
	add.s32 	%r39, %r10, %r46;
	mul.wide.s32 	%rd34, %r39, 4;
	add.s64 	%rd7, %rd2, %rd34;
	ld.global.f32 	%f103, [%rd7];
	add.s32 	%r40, %r46, %r11;
	mul.wide.u32 	%rd35, %r40, 4;
	add.s64 	%rd36, %rd1, %rd35;
	ld.global.f32 	%f104, [%rd36];
	fma.rn.f32 	%f117, %f103, %f104, %f117;
	@%p10 bra 	$L__BB2_16;
	setp.eq.s32 	%p11, %r7, 2;
	ld.global.f32 	%f105, [%rd7+4];
	cvt.u64.u32 	%rd37, %r11;
	cvt.u64.u32 	%rd38, %r46;
	add.s64 	%rd39, %rd38, %rd37;
	shl.b64 	%rd40, %rd39, 2;
	add.s64 	%rd8, %rd1, %rd40;
	ld.global.f32 	%f106, [%rd8+4];
	fma.rn.f32 	%f117, %f105, %f106, %f117;
	@%p11 bra 	$L__BB2_16;
	ld.global.f32 	%f107, [%rd7+8];
	ld.global.f32 	%f108, [%rd8+8];
	fma.rn.f32 	%f117, %f107, %f108, %f117;
$L__BB2_16:
	add.s32 	%r42, %r42, 1;
	setp.ne.s32 	%p12, %r42, %r23;
	@%p12 bra 	$L__BB2_3;
$L__BB2_17:
	mad.lo.s32 	%r41, %r22, %r2, %r1;
	cvta.to.global.u64 	%rd41, %rd9;
	mul.wide.s32 	%rd42, %r41, 4;
	add.s64 	%rd43, %rd41, %rd42;
	st.global.f32 	[%rd43], %f117;
$L__BB2_18:
	ret;

}
	// .globl	_Z15activation_tanhPff
.visible .entry _Z15activation_tanhPff(
	.param .u64 .ptr .align 1 _Z15activation_tanhPff_param_0,
	.param .f32 _Z15activation_tanhPff_param_1
)
{
	.reg .pred 	%p<4>;
	.reg .b32 	%r<5>;
	.reg .b32 	%f<19>;
	.reg .b64 	%rd<5>;

	ld.param.u64 	%rd1, [_Z15activation_tanhPff_param_0];
	ld.param.f32 	%f1, [_Z15activation_tanhPff_param_1];
	mov.u32 	%r2, %ctaid.x;
	mov.u32 	%r3, %ntid.x;
	mov.u32 	%r4, %tid.x;
	mad.lo.s32 	%r1, %r2, %r3, %r4;
	cvt.rn.f32.s32 	%f2, %r1;
	setp.leu.f32 	%p1, %f1, %f2;
	@%p1 bra 	$L__BB3_2;
	cvta.to.global.u64 	%rd2, %rd1;
	ld.global.f32 	%f3, [%rd2+4];
	abs.f32 	%f4, %f3;
	mul.f32 	%f5, %f4, 0f4038AA3B;
	ex2.approx.ftz.f32 	%f6, %f5;
	add.f32 	%f7, %f6, 0f3F800000;
	rcp.approx.ftz.f32 	%f8, %f7;
	fma.rn.f32 	%f9, %f8, 0fC0000000, 0f3F800000;
	setp.ge.f32 	%p2, %f4, 0f41102CB4;
	selp.f32 	%f10, 0f3F800000, %f9, %p2;
	copysign.f32 	%f11, %f3, %f10;
	mul.f32 	%f12, %f3, %f3;
	fma.rn.f32 	%f13, %f12, 0f3C80F082, 0fBD563CAE;
	fma.rn.f32 	%f14, %f13, %f12, 0f3E085941;
	fma.rn.f32 	%f15, %f14, %f12, 0fBEAAA9ED;
	fma.rn.f32 	%f16, %f15, %f12, 0f00000000;
	fma.rn.f32 	%f17, %f16, %f3, %f3;
	setp.ge.f32 	%p3, %f4, 0f3F19999A;
	selp.f32 	%f18, %f11, %f17, %p3;
	mul.wide.s32 	%rd3, %r1, 4;
	add.s64 	%rd4, %rd2, %rd3;
	st.global.f32 	[%rd4], %f18;
$L__BB3_2:
	ret;

}


// ===== COMPILED SASS (sm_100) =====

	.target	sm_100

	.elftype	@"ET_EXEC"


//--------------------- .note.nv.tkinfo           --------------------------
	.section	.note.nv.tkinfo,"",@"SHT_NOTE"
	.sectionflags	@"SHF_NOTE_NV_TKINFO"
	.tkinfo
        /*0018*/ 	.word	0x00000002
        /*0030*/ 	.string	""
        /*0030*/ 	.string	"ptxas"
        /*0030*/ 	.string	"Cuda compilation tools, release 13.0, V13.0.88"
        /*0030*/ 	.string	"Build cuda_13.0.r13.0/compiler.36424714_0"
        /*0030*/ 	.string	"-arch sm_100 -m 64 "



//--------------------- .note.nv.cuinfo           --------------------------
	.section	.note.nv.cuinfo,"",@"SHT_NOTE"
	.sectionflags	@"SHF_NOTE_NV_CUINFO"
        /*0018*/ 	.short	0x0002
        /*001a*/ 	.short	0x0064
        /*001c*/ 	.short	0x0082
	.zero		2


//--------------------- .nv.info                  --------------------------
	.section	.nv.info,"",@"SHT_CUDA_INFO"
	.align	4


	//----- nvinfo : EIATTR_REGCOUNT
	.align		4
        /*0000*/ 	.byte	0x04, 0x2f
        /*0002*/ 	.short	(.L_1 - .L_0)
	.align		4
.L_0:
        /*0004*/ 	.word	index@(_Z13cudaMatrixAddPfS_S_ii)
        /*0008*/ 	.word	0x0000000c


	//----- nvinfo : EIATTR_FRAME_SIZE
	.align		4
.L_1:
        /*000c*/ 	.byte	0x04, 0x11
        /*000e*/ 	.short	(.L_3 - .L_2)
	.align		4
.L_2:
        /*0010*/ 	.word	index@(_Z13cudaMatrixAddPfS_S_ii)
        /*0014*/ 	.word	0x00000000


	//----- nvinfo : EIATTR_REGCOUNT
	.align		4
.L_3:
        /*0018*/ 	.byte	0x04, 0x2f
        /*001a*/ 	.short	(.L_5 - .L_4)
	.align		4
.L_4:
        /*001c*/ 	.word	index@(_Z14cudaMatrixMultPfS_S_i)
        /*0020*/ 	.word	0x0000001e


	//----- nvinfo : EIATTR_FRAME_SIZE
	.align		4
.L_5:
        /*0024*/ 	.byte	0x04, 0x11
        /*0026*/ 	.short	(.L_7 - .L_6)
	.align		4
.L_6:
        /*0028*/ 	.word	index@(_Z14cudaMatrixMultPfS_S_i)
        /*002c*/ 	.word	0x00000000


	//----- nvinfo : EIATTR_REGCOUNT
	.align		4
.L_7:
        /*0030*/ 	.byte	0x04, 0x2f
        /*0032*/ 	.short	(.L_9 - .L_8)
	.align		4
.L_8:
        /*0034*/ 	.word	index@(_Z18convolution_kernelPfS_S_ii)
        /*0038*/ 	.word	0x00000020


	//----- nvinfo : EIATTR_FRAME_SIZE
	.align		4
.L_9:
        /*003c*/ 	.byte	0x04, 0x11
        /*003e*/ 	.short	(.L_11 - .L_10)
	.align		4
.L_10:
        /*0040*/ 	.word	index@(_Z18convolution_kernelPfS_S_ii)
        /*0044*/ 	.word	0x00000000


	//----- nvinfo : EIATTR_REGCOUNT
	.align		4
.L_11:
        /*0048*/ 	.byte	0x04, 0x2f
        /*004a*/ 	.short	(.L_13 - .L_12)
	.align		4
.L_12:
        /*004c*/ 	.word	index@(_Z15activation_tanhPff)
        /*0050*/ 	.word	0x0000000e


	//----- nvinfo : EIATTR_FRAME_SIZE
	.align		4
.L_13:
        /*0054*/ 	.byte	0x04, 0x11
        /*0056*/ 	.short	(.L_15 - .L_14)
	.align		4
.L_14:
        /*0058*/ 	.word	index@(_Z15activation_tanhPff)
        /*005c*/ 	.word	0x00000000


	//----- nvinfo : EIATTR_MIN_STACK_SIZE
	.align		4
.L_15:
        /*0060*/ 	.byte	0x04, 0x12
        /*0062*/ 	.short	(.L_17 - .L_16)
	.align		4
.L_16:
        /*0064*/ 	.word	index@(_Z15activation_tanhPff)
        /*0068*/ 	.word	0x00000000


	//----- nvinfo : EIATTR_MIN_STACK_SIZE
	.align		4
.L_17:
        /*006c*/ 	.byte	0x04, 0x12
        /*006e*/ 	.short	(.L_19 - .L_18)
	.align		4
.L_18:
        /*0070*/ 	.word	index@(_Z18convolution_kernelPfS_S_ii)
        /*0074*/ 	.word	0x00000000


	//----- nvinfo : EIATTR_MIN_STACK_SIZE
	.align		4
.L_19:
        /*0078*/ 	.byte	0x04, 0x12
        /*007a*/ 	.short	(.L_21 - .L_20)
	.align		4
.L_20:
        /*007c*/ 	.word	index@(_Z14cudaMatrixMultPfS_S_i)
        /*0080*/ 	.word	0x00000000


	//----- nvinfo : EIATTR_MIN_STACK_SIZE
	.align		4
.L_21:
        /*0084*/ 	.byte	0x04, 0x12
        /*0086*/ 	.short	(.L_23 - .L_22)
	.align		4
.L_22:
        /*0088*/ 	.word	index@(_Z13cudaMatrixAddPfS_S_ii)
        /*008c*/ 	.word	0x00000000
.L_23:


//--------------------- .nv.compat                --------------------------
	.section	.nv.compat,"",@"SHT_CUDA_COMPAT_INFO"
	.align	4
        /*0000*/ 	.byte	0x02, 0x09, 0x00, 0x00, 0x02, 0x02, 0x01, 0x00, 0x02, 0x05, 0x05, 0x00, 0x03, 0x07, 0x01, 0x01
        /*0010*/ 	.byte	0x02, 0x03, 0x00, 0x00, 0x02, 0x06, 0x01, 0x00, 0x04, 0x0b, 0x08, 0x00, 0x01, 0x00, 0x00, 0x00
        /*0020*/ 	.byte	0x00, 0x00, 0x00, 0x00


//--------------------- .nv.info._Z15activation_tanhPff --------------------------
	.section	.nv.info._Z15activation_tanhPff,"",@"SHT_CUDA_INFO"
	.sectionflags	@""
	.align	4


	//----- nvinfo : EIATTR_CUDA_API_VERSION
	.align		4
        /*0000*/ 	.byte	0x04, 0x37
        /*0002*/ 	.short	(.L_25 - .L_24)
.L_24:
        /*0004*/ 	.word	0x00000082


	//----- nvinfo : EIATTR_KPARAM_INFO
	.align		4
.L_25:
        /*0008*/ 	.byte	0x04, 0x17
        /*000a*/ 	.short	(.L_27 - .L_26)
.L_26:
        /*000c*/ 	.word	0x00000000
        /*0010*/ 	.short	0x0001
        /*0012*/ 	.short	0x0008
        /*0014*/ 	.byte	0x00, 0xf0, 0x11, 0x00


	//----- nvinfo : EIATTR_KPARAM_INFO
	.align		4
.L_27:
        /*0018*/ 	.byte	0x04, 0x17
        /*001a*/ 	.short	(.L_29 - .L_28)
.L_28:
        /*001c*/ 	.word	0x00000000
        /*0020*/ 	.short	0x0000
        /*0022*/ 	.short	0x0000
        /*0024*/ 	.byte	0x00, 0xf5, 0x21, 0x00


	//----- nvinfo : EIATTR_SPARSE_MMA_MASK
	.align		4
.L_29:
        /*0028*/ 	.byte	0x03, 0x50
        /*002a*/ 	.short	0x0000


	//----- nvinfo : EIATTR_MAXREG_COUNT
	.align		4
        /*002c*/ 	.byte	0x03, 0x1b
        /*002e*/ 	.short	0x00ff


	//----- nvinfo : EIATTR_MERCURY_ISA_VERSION
	.align		4
        /*0030*/ 	.byte	0x03, 0x5f
        /*0032*/ 	.short	0x0101


	//----- nvinfo : EIATTR_VRC_CTA_INIT_COUNT
	.align		4
        /*0034*/ 	.byte	0x02, 0x4a
	.zero		1
	.zero		1


	//----- nvinfo : EIATTR_EXIT_INSTR_OFFSETS
	.align		4
        /*0038*/ 	.byte	0x04, 0x1c
        /*003a*/ 	.short	(.L_31 - .L_30)


	//   ....[0]....
.L_30:
        /*003c*/ 	.word	0x00000080


	//   ....[1]....
        /*0040*/ 	.word	0x00000200


	//----- nvinfo : EIATTR_CBANK_PARAM_SIZE
	.align		4
.L_31:
        /*0044*/ 	.byte	0x03, 0x19
        /*0046*/ 	.short	0x000c


	//----- nvinfo : EIATTR_PARAM_CBANK
	.align		4
        /*0048*/ 	.byte	0x04, 0x0a
        /*004a*/ 	.short	(.L_33 - .L_32)
	.align		4
.L_32:
        /*004c*/ 	.word	index@(.nv.constant0._Z15activation_tanhPff)
        /*0050*/ 	.short	0x0380
        /*0052*/ 	.short	0x000c


	//----- nvinfo : EIATTR_SW_WAR
	.align		4
.L_33:
        /*0054*/ 	.byte	0x04, 0x36
        /*0056*/ 	.short	(.L_35 - .L_34)
.L_34:
        /*0058*/ 	.word	0x00000008
.L_35:


//--------------------- .nv.info._Z18convolution_kernelPfS_S_ii --------------------------
	.section	.nv.info._Z18convolution_kernelPfS_S_ii,"",@"SHT_CUDA_INFO"
	.sectionflags	@""
	.align	4


	//----- nvinfo : EIATTR_CUDA_API_VERSION
	.align		4
        /*0000*/ 	.byte	0x04, 0x37
        /*0002*/ 	.short	(.L_37 - .L_36)
.L_36:
        /*0004*/ 	.word	0x00000082


	//----- nvinfo : EIATTR_KPARAM_INFO
	.align		4
.L_37:
        /*0008*/ 	.byte	0x04, 0x17
        /*000a*/ 	.short	(.L_39 - .L_38)
.L_38:
        /*000c*/ 	.word	0x00000000
        /*0010*/ 	.short	0x0004
        /*0012*/ 	.short	0x001c
        /*0014*/ 	.byte	0x00, 0xf0, 0x11, 0x00


	//----- nvinfo : EIATTR_KPARAM_INFO
	.align		4
.L_39:
        /*0018*/ 	.byte	0x04, 0x17
        /*001a*/ 	.short	(.L_41 - .L_40)
.L_40:
        /*001c*/ 	.word	0x00000000
        /*0020*/ 	.short	0x0003
        /*0022*/ 	.short	0x0018
        /*0024*/ 	.byte	0x00, 0xf0, 0x11, 0x00


	//----- nvinfo : EIATTR_KPARAM_INFO
	.align		4
.L_41:
        /*0028*/ 	.byte	0x04, 0x17
        /*002a*/ 	.short	(.L_43 - .L_42)
.L_42:
        /*002c*/ 	.word	0x00000000
        /*0030*/ 	.short	0x0002
        /*0032*/ 	.short	0x0010
        /*0034*/ 	.byte	0x00, 0xf5, 0x21, 0x00


	//----- nvinfo : EIATTR_KPARAM_INFO
	.align		4
.L_43:
        /*0038*/ 	.byte	0x04, 0x17
        /*003a*/ 	.short	(.L_45 - .L_44)
.L_44:
        /*003c*/ 	.word	0x00000000
        /*0040*/ 	.short	0x0001
        /*0042*/ 	.short	0x0008
        /*0044*/ 	.byte	0x00, 0xf5, 0x21, 0x00


	//----- nvinfo : EIATTR_KPARAM_INFO
	.align		4
.L_45:
        /*0048*/ 	.byte	0x04, 0x17
        /*004a*/ 	.short	(.L_47 - .L_46)
.L_46:
        /*004c*/ 	.word	0x00000000
        /*0050*/ 	.short	0x0000
        /*0052*/ 	.short	0x0000
        /*0054*/ 	.byte	0x00, 0xf5, 0x21, 0x00


	//----- nvinfo : EIATTR_SPARSE_MMA_MASK
	.align		4
.L_47:
        /*0058*/ 	.byte	0x03, 0x50
        /*005a*/ 	.short	0x0000


	//----- nvinfo : EIATTR_MAXREG_COUNT
	.align		4
        /*005c*/ 	.byte	0x03, 0x1b
        /*005e*/ 	.short	0x00ff


	//----- nvinfo : EIATTR_MERCURY_ISA_VERSION
	.align		4
        /*0060*/ 	.byte	0x03, 0x5f
        /*0062*/ 	.short	0x0101


	//----- nvinfo : EIATTR_VRC_CTA_INIT_COUNT
	.align		4
        /*0064*/ 	.byte	0x02, 0x4a
	.zero		1
	.zero		1


	//----- nvinfo : EIATTR_EXIT_INSTR_OFFSETS
	.align		4
        /*0068*/ 	.byte	0x04, 0x1c
        /*006a*/ 	.short	(.L_49 - .L_48)


	//   ....[0]....
.L_48:
        /*006c*/ 	.word	0x000000c0


	//   ....[1]....
        /*0070*/ 	.word	0x00000cd0


	//----- nvinfo : EIATTR_CBANK_PARAM_SIZE
	.align		4
.L_49:
        /*0074*/ 	.byte	0x03, 0x19
        /*0076*/ 	.short	0x0020


	//----- nvinfo : EIATTR_PARAM_CBANK
	.align		4
        /*0078*/ 	.byte	0x04, 0x0a
        /*007a*/ 	.short	(.L_51 - .L_50)
	.align		4
.L_50:
        /*007c*/ 	.word	index@(.nv.constant0._Z18convolution_kernelPfS_S_ii)
        /*0080*/ 	.short	0x0380
        /*0082*/ 	.short	0x0020


	//----- nvinfo : EIATTR_SW_WAR
	.align		4
.L_51:
        /*0084*/ 	.byte	0x04, 0x36
        /*0086*/ 	.short	(.L_53 - .L_52)
.L_52:
        /*0088*/ 	.word	0x00000008
.L_53:


//--------------------- .nv.info._Z14cudaMatrixMultPfS_S_i --------------------------
	.section	.nv.info._Z14cudaMatrixMultPfS_S_i,"",@"SHT_CUDA_INFO"
	.sectionflags	@""
	.align	4


	//----- nvinfo : EIATTR_CUDA_API_VERSION
	.align		4
        /*0000*/ 	.byte	0x04, 0x37
        /*0002*/ 	.short	(.L_55 - .L_54)
.L_54:
        /*0004*/ 	.word	0x00000082


	//----- nvinfo : EIATTR_KPARAM_INFO
	.align		4
.L_55:
        /*0008*/ 	.byte	0x04, 0x17
        /*000a*/ 	.short	(.L_57 - .L_56)
.L_56:
        /*000c*/ 	.word	0x00000000
        /*0010*/ 	.short	0x0003
        /*0012*/ 	.short	0x0018
        /*0014*/ 	.byte	0x00, 0xf0, 0x11, 0x00


	//----- nvinfo : EIATTR_KPARAM_INFO
	.align		4
.L_57:
        /*0018*/ 	.byte	0x04, 0x17
        /*001a*/ 	.short	(.L_59 - .L_58)
.L_58:
        /*001c*/ 	.word	0x00000000
        /*0020*/ 	.short	0x0002
        /*0022*/ 	.short	0x0010
        /*0024*/ 	.byte	0x00, 0xf5, 0x21, 0x00


	//----- nvinfo : EIATTR_KPARAM_INFO
	.align		4
.L_59:
        /*0028*/ 	.byte	0x04, 0x17
        /*002a*/ 	.short	(.L_61 - .L_60)
.L_60:
        /*002c*/ 	.word	0x00000000
        /*0030*/ 	.short	0x0001
        /*0032*/ 	.short	0x0008
        /*0034*/ 	.byte	0x00, 0xf5, 0x21, 0x00


	//----- nvinfo : EIATTR_KPARAM_INFO
	.align		4
.L_61:
        /*0038*/ 	.byte	0x04, 0x17
        /*003a*/ 	.short	(.L_63 - .L_62)
.L_62:
        /*003c*/ 	.word	0x00000000
        /*0040*/ 	.short	0x0000
        /*0042*/ 	.short	0x0000
        /*0044*/ 	.byte	0x00, 0xf5, 0x21, 0x00


	//----- nvinfo : EIATTR_SPARSE_MMA_MASK
	.align		4
.L_63:
        /*0048*/ 	.byte	0x03, 0x50
        /*004a*/ 	.short	0x0000


	//----- nvinfo : EIATTR_MAXREG_COUNT
	.align		4
        /*004c*/ 	.byte	0x03, 0x1b
        /*004e*/ 	.short	0x00ff


	//----- nvinfo : EIATTR_MERCURY_ISA_VERSION
	.align		4
        /*0050*/ 	.byte	0x03, 0x5f
        /*0052*/ 	.short	0x0101


	//----- nvinfo : EIATTR_VRC_CTA_INIT_COUNT
	.align		4
        /*0054*/ 	.byte	0x02, 0x4a
	.zero		1
	.zero		1


	//----- nvinfo : EIATTR_EXIT_INSTR_OFFSETS
	.align		4
        /*0058*/ 	.byte	0x04, 0x1c
        /*005a*/ 	.short	(.L_65 - .L_64)


	//   ....[0]....
.L_64:
        /*005c*/ 	.word	0x00000b00


	//----- nvinfo : EIATTR_CRS_STACK_SIZE
	.align		4
.L_65:
        /*0060*/ 	.byte	0x04, 0x1e
        /*0062*/ 	.short	(.L_67 - .L_66)
.L_66:
        /*0064*/ 	.word	0x00000000


	//----- nvinfo : EIATTR_CBANK_PARAM_SIZE
	.align		4
.L_67:
        /*0068*/ 	.byte	0x03, 0x19
        /*006a*/ 	.short	0x001c


	//----- nvinfo : EIATTR_PARAM_CBANK
	.align		4
        /*006c*/ 	.byte	0x04, 0x0a
        /*006e*/ 	.short	(.L_69 - .L_68)
	.align		4
.L_68:
        /*0070*/ 	.word	index@(.nv.constant0._Z14cudaMatrixMultPfS_S_i)
        /*0074*/ 	.short	0x0380
        /*0076*/ 	.short	0x001c


	//----- nvinfo : EIATTR_SW_WAR
	.align		4
.L_69:
        /*0078*/ 	.byte	0x04, 0x36
        /*007a*/ 	.short	(.L_71 - .L_70)
.L_70:
        /*007c*/ 	.word	0x00000008
.L_71:


//--------------------- .nv.info._Z13cudaMatrixAddPfS_S_ii --------------------------
	.section	.nv.info._Z13cudaMatrixAddPfS_S_ii,"",@"SHT_CUDA_INFO"
	.sectionflags	@""
	.align	4


	//----- nvinfo : EIATTR_CUDA_API_VERSION
	.align		4
        /*0000*/ 	.byte	0x04, 0x37
        /*0002*/ 	.short	(.L_73 - .L_72)
.L_72:
        /*0004*/ 	.word	0x00000082


	//----- nvinfo : EIATTR_KPARAM_INFO
	.align		4
.L_73:
        /*0008*/ 	.byte	0x04, 0x17
        /*000a*/ 	.short	(.L_75 - .L_74)
.L_74:
        /*000c*/ 	.word	0x00000000
        /*0010*/ 	.short	0x0004
        /*0012*/ 	.short	0x001c
        /*0014*/ 	.byte	0x00, 0xf0, 0x11, 0x00


	//----- nvinfo : EIATTR_KPARAM_INFO
	.align		4
.L_75:
        /*0018*/ 	.byte	0x04, 0x17
        /*001a*/ 	.short	(.L_77 - .L_76)
.L_76:
        /*001c*/ 	.word	0x00000000
        /*0020*/ 	.short	0x0003
        /*0022*/ 	.short	0x0018
        /*0024*/ 	.byte	0x00, 0xf0, 0x11, 0x00


	//----- nvinfo : EIATTR_KPARAM_INFO
	.align		4
.L_77:
        /*0028*/ 	.byte	0x04, 0x17
        /*002a*/ 	.short	(.L_79 - .L_78)
.L_78:
        /*002c*/ 	.word	0x00000000
        /*0030*/ 	.short	0x0002
        /*0032*/ 	.short	0x0010
        /*0034*/ 	.byte	0x00, 0xf5, 0x21, 0x00


	//----- nvinfo : EIATTR_KPARAM_INFO
	.align		4
.L_79:
        /*0038*/ 	.byte	0x04, 0x17
        /*003a*/ 	.short	(.L_81 - .L_80)
.L_80:
        /*003c*/ 	.word	0x00000000
        /*0040*/ 	.short	0x0001
        /*0042*/ 	.short	0x0008
        /*0044*/ 	.byte	0x00, 0xf5, 0x21, 0x00


	//----- nvinfo : EIATTR_KPARAM_INFO
	.align		4
.L_81:
        /*0048*/ 	.byte	0x04, 0x17
        /*004a*/ 	.short	(.L_83 - .L_82)
.L_82:
        /*004c*/ 	.word	0x00000000
        /*0050*/ 	.short	0x0000
        /*0052*/ 	.short	0x0000
        /*0054*/ 	.byte	0x00, 0xf5, 0x21, 0x00


	//----- nvinfo : EIATTR_SPARSE_MMA_MASK
	.align		4
.L_83:
        /*0058*/ 	.byte	0x03, 0x50
        /*005a*/ 	.short	0x0000


	//----- nvinfo : EIATTR_MAXREG_COUNT
	.align		4
        /*005c*/ 	.byte	0x03, 0x1b
        /*005e*/ 	.short	0x00ff


	//----- nvinfo : EIATTR_MERCURY_ISA_VERSION
	.align		4
        /*0060*/ 	.byte	0x03, 0x5f
        /*0062*/ 	.short	0x0101


	//----- nvinfo : EIATTR_VRC_CTA_INIT_COUNT
	.align		4
        /*0064*/ 	.byte	0x02, 0x4a
	.zero		1
	.zero		1


	//----- nvinfo : EIATTR_EXIT_INSTR_OFFSETS
	.align		4
        /*0068*/ 	.byte	0x04, 0x1c
        /*006a*/ 	.short	(.L_85 - .L_84)


	//   ....[0]....
.L_84:
        /*006c*/ 	.word	0x00000080


	//   ....[1]....
        /*0070*/ 	.word	0x00000140


	//----- nvinfo : EIATTR_CBANK_PARAM_SIZE
	.align		4
.L_85:
        /*0074*/ 	.byte	0x03, 0x19
        /*0076*/ 	.short	0x0020


	//----- nvinfo : EIATTR_PARAM_CBANK
	.align		4
        /*0078*/ 	.byte	0x04, 0x0a
        /*007a*/ 	.short	(.L_87 - .L_86)
	.align		4
.L_86:
        /*007c*/ 	.word	index@(.nv.constant0._Z13cudaMatrixAddPfS_S_ii)
        /*0080*/ 	.short	0x0380
        /*0082*/ 	.short	0x0020


	//----- nvinfo : EIATTR_SW_WAR
	.align		4
.L_87:
        /*0084*/ 	.byte	0x04, 0x36
        /*0086*/ 	.short	(.L_89 - .L_88)
.L_88:
        /*0088*/ 	.word	0x00000008
.L_89:


//--------------------- .nv.callgraph             --------------------------
	.section	.nv.callgraph,"",@"SHT_CUDA_CALLGRAPH"
	.align	4
	.sectionentsize	8
	.align		4
        /*0000*/ 	.word	0x00000000
	.align		4
        /*0004*/ 	.word	0xffffffff
	.align		4
        /*0008*/ 	.word	0x00000000
	.align		4
        /*000c*/ 	.word	0xfffffffe
	.align		4
        /*0010*/ 	.word	0x00000000
	.align		4
        /*0014*/ 	.word	0xfffffffd
	.align		4
        /*0018*/ 	.word	0x00000000
	.align		4
        /*001c*/ 	.word	0xfffffffc


//--------------------- .text._Z15activation_tanhPff --------------------------
	.section	.text._Z15activation_tanhPff,"ax",@progbits
	.align	128
        .global         _Z15activation_tanhPff
        .type           _Z15activation_tanhPff,@function
        .size           _Z15activation_tanhPff,(.L_x_16 - _Z15activation_tanhPff)
        .other          _Z15activation_tanhPff,@"STO_CUDA_ENTRY STV_DEFAULT"
_Z15activation_tanhPff:
.text._Z15activation_tanhPff:
[----:B------:R-:W-:Y:S01]  /*0000*/  LDC R1, c[0x0][0x37c] ;  /* 0x0000df00ff017b82 */ /* 0x000fe20000000800 */
[----:B------:R-:W0:Y:S07]  /*0010*/  S2R R0, SR_TID.X ;  /* 0x0000000000007919 */ /* 0x000e2e0000002100 */
[----:B------:R-:W0:Y:S01]  /*0020*/  S2UR UR4, SR_CTAID.X ;  /* 0x00000000000479c3 */ /* 0x000e220000002500 */
[----:B------:R-:W1:Y:S07]  /*0030*/  LDCU UR5, c[0x0][0x388] ;  /* 0x00007100ff0577ac */ /* 0x000e6e0008000800 */
[----:B------:R-:W0:Y:S02]  /*0040*/  LDC R7, c[0x0][0x360] ;  /* 0x0000d800ff077b82 */ /* 0x000e240000000800 */
[----:B0-----:R-:W-:-:S05]  /*0050*/  IMAD R7, R7, UR4, R0 ;  /* 0x0000000407077c24 */ /* 0x001fca000f8e0200 */
[----:B------:R-:W-:-:S04]  /*0060*/  I2FP.F32.S32 R0, R7 ;  /* 0x0000000700007245 */ /* 0x000fc80000201400 */
[----:B-1----:R-:W-:-:S13]  /*0070*/  FSETP.GEU.AND P0, PT, R0, UR5, PT ;  /* 0x0000000500007c0b */ /* 0x002fda000bf0e000 */
[----:B------:R-:W-:Y:S05]  /*0080*/  @P0 EXIT ;  /* 0x000000000000094d */ /* 0x000fea0003800000 */
[----:B------:R-:W0:Y:S01]  /*0090*/  LDC.64 R2, c[0x0][0x380] ;  /* 0x0000e000ff027b82 */ /* 0x000e220000000a00 */
[----:B------:R-:W0:Y:S07]  /*00a0*/  LDCU.64 UR4, c[0x0][0x358] ;  /* 0x00006b00ff0477ac */ /* 0x000e2e0008000a00 */
[----:B------:R-:W1:Y:S01]  /*00b0*/  LDC.64 R4, c[0x0][0x380] ;  /* 0x0000e000ff047b82 */ /* 0x000e620000000a00 */
[----:B0-----:R1:W2:Y:S01]  /*00c0*/  LDG.E R6, desc[UR4][R2.64+0x4] ;  /* 0x0000040402067981 */ /* 0x0012a2000c1e1900 */
[----:B------:R-:W-:Y:S01]  /*00d0*/  MOV R10, 0x3c80f082 ;  /* 0x3c80f082000a7802 */ /* 0x000fe20000000f00 */
[----:B------:R-:W-:-:S02]  /*00e0*/  HFMA2 R9, -RZ, RZ, 1.875, 0 ;  /* 0x3f800000ff097431 */ /* 0x000fc400000001ff */
[----:B-1----:R-:W-:-:S04]  /*00f0*/  IMAD.WIDE R2, R7, 0x4, R4 ;  /* 0x0000000407027825 */ /* 0x002fc800078e0204 */
[C---:B--2---:R-:W-:Y:S01]  /*0100*/  FMUL R0, |R6|.reuse, 2.8853900432586669922 ;  /* 0x4038aa3b06007820 */ /* 0x044fe20000400200 */
[C---:B------:R-:W-:Y:S01]  /*0110*/  FMUL R11, R6.reuse, R6 ;  /* 0x00000006060b7220 */ /* 0x040fe20000400000 */
[C---:B------:R-:W-:Y:S02]  /*0120*/  FSETP.GE.AND P1, PT, |R6|.reuse, 0.60000002384185791016, PT ;  /* 0x3f19999a0600780b */ /* 0x040fe40003f26200 */
[----:B------:R-:W-:Y:S01]  /*0130*/  FSETP.GE.AND P0, PT, |R6|, 9.010913848876953125, PT ;  /* 0x41102cb40600780b */ /* 0x000fe20003f06200 */
[C---:B------:R-:W-:Y:S01]  /*0140*/  FFMA R10, R11.reuse, R10, -0.052303962409496307373 ;  /* 0xbd563cae0b0a7423 */ /* 0x040fe2000000000a */
[----:B------:R-:W0:Y:S02]  /*0150*/  MUFU.EX2 R0, R0 ;  /* 0x0000000000007308 */ /* 0x000e240000000800 */
[----:B0-----:R-:W-:Y:S01]  /*0160*/  FADD R8, R0, 1 ;  /* 0x3f80000000087421 */ /* 0x001fe20000000000 */
[----:B------:R-:W-:-:S04]  /*0170*/  FFMA R0, R11, R10, 0.1331529766321182251 ;  /* 0x3e0859410b007423 */ /* 0x000fc8000000000a */
[C---:B------:R-:W-:Y:S01]  /*0180*/  FFMA R0, R11.reuse, R0, -0.33332768082618713379 ;  /* 0xbeaaa9ed0b007423 */ /* 0x040fe20000000000 */
[----:B------:R-:W0:Y:S03]  /*0190*/  MUFU.RCP R8, R8 ;  /* 0x0000000800087308 */ /* 0x000e260000001000 */
[----:B------:R-:W-:Y:S01]  /*01a0*/  FFMA R11, R11, R0, RZ ;  /* 0x000000000b0b7223 */ /* 0x000fe200000000ff */
[----:B0-----:R-:W-:-:S05]  /*01b0*/  FFMA R9, R8, -2, R9 ;  /* 0xc000000008097823 */ /* 0x001fca0000000009 */
[----:B------:R-:W-:-:S04]  /*01c0*/  FSEL R9, R9, 1, !P0 ;  /* 0x3f80000009097808 */ /* 0x000fc80004000000 */
[--C-:B------:R-:W-:Y:S01]  /*01d0*/  LOP3.LUT R9, R9, 0x80000000, R6.reuse, 0xb8, !PT ;  /* 0x8000000009097812 */ /* 0x100fe200078eb806 */
[----:B------:R-:W-:-:S05]  /*01e0*/  @!P1 FFMA R9, R6, R11, R6 ;  /* 0x0000000b06099223 */ /* 0x000fca0000000006 */
[----:B------:R-:W-:Y:S01]  /*01f0*/  STG.E desc[UR4][R2.64], R9 ;  /* 0x0000000902007986 */ /* 0x000fe2000c101904 */
[----:B------:R-:W-:Y:S05]  /*0200*/  EXIT ;  /* 0x000000000000794d */ /* 0x000fea0003800000 */
.L_x_0:
[----:B------:R-:W-:-:S00]  /*0210*/  BRA `(.L_x_0) ;  /* 0xfffffffc00fc7947 */ /* 0x000fc0000383ffff */
[----:B------:R-:W-:-:S00]  /*0220*/  NOP ;  /* 0x0000000000007918 */ /* 0x000fc00000000000 */
        /* <DEDUP_REMOVED lines=13> */
.L_x_16:


//--------------------- .text._Z18convolution_kernelPfS_S_ii --------------------------
	.section	.text._Z18convolution_kernelPfS_S_ii,"ax",@progbits
	.align	128
        .global         _Z18convolution_kernelPfS_S_ii
        .type           _Z18convolution_kernelPfS_S_ii,@function
        .size           _Z18convolution_kernelPfS_S_ii,(.L_x_17 - _Z18convolution_kernelPfS_S_ii)
        .other          _Z18convolution_kernelPfS_S_ii,@"STO_CUDA_ENTRY STV_DEFAULT"
_Z18convolution_kernelPfS_S_ii:
.text._Z18convolution_kernelPfS_S_ii:
[----:B------:R-:W-:Y:S01]  /*0000*/  LDC R1, c[0x0][0x37c] ;  /* 0x0000df00ff017b82 */ /* 0x000fe20000000800 */
[----:B------:R-:W0:Y:S07]  /*0010*/  S2R R3, SR_TID.X ;  /* 0x0000000000037919 */ /* 0x000e2e0000002100 */
[----:B------:R-:W0:Y:S01]  /*0020*/  LDC R0, c[0x0][0x360] ;  /* 0x0000d800ff007b82 */ /* 0x000e220000000800 */
[----:B------:R-:W1:Y:S01]  /*0030*/  LDCU UR12, c[0x0][0x398] ;  /* 0x00007300ff0c77ac */ /* 0x000e620008000800 */
[----:B------:R-:W2:Y:S06]  /*0040*/  S2R R2, SR_TID.Y ;  /* 0x0000000000027919 */ /* 0x000eac0000002200 */
[----:B------:R-:W0:Y:S08]  /*0050*/  S2UR UR4, SR_CTAID.X ;  /* 0x00000000000479c3 */ /* 0x000e300000002500 */
[----:B------:R-:W2:Y:S08]  /*0060*/  S2UR UR5, SR_CTAID.Y ;  /* 0x00000000000579c3 */ /* 0x000eb00000002600 */
[----:B------:R-:W2:Y:S01]  /*0070*/  LDC R7, c[0x0][0x364] ;  /* 0x0000d900ff077b82 */ /* 0x000ea20000000800 */
[----:B0-----:R-:W-:-:S02]  /*0080*/  IMAD R0, R0, UR4, R3 ;  /* 0x0000000400007c24 */ /* 0x001fc4000f8e0203 */
[----:B--2---:R-:W-:-:S05]  /*0090*/  IMAD R7, R7, UR5, R2 ;  /* 0x0000000507077c24 */ /* 0x004fca000f8e0202 */
[----:B------:R-:W-:-:S04]  /*00a0*/  VIMNMX R2, PT, PT, R0, R7, !PT ;  /* 0x0000000700027248 */ /* 0x000fc80007fe0100 */
[----:B-1----:R-:W-:-:S13]  /*00b0*/  ISETP.GE.AND P0, PT, R2, UR12, PT ;  /* 0x0000000c02007c0c */ /* 0x002fda000bf06270 */
[----:B------:R-:W-:Y:S05]  /*00c0*/  @P0 EXIT ;  /* 0x000000000000094d */ /* 0x000fea0003800000 */
[----:B------:R-:W0:Y:S01]  /*00d0*/  LDC R9, c[0x0][0x39c] ;  /* 0x0000e700ff097b82 */ /* 0x000e220000000800 */
[----:B------:R-:W1:Y:S01]  /*00e0*/  LDCU.64 UR10, c[0x0][0x358] ;  /* 0x00006b00ff0a77ac */ /* 0x000e620008000a00 */
[----:B------:R-:W-:Y:S01]  /*00f0*/  HFMA2 R13, -RZ, RZ, 0, 0 ;  /* 0x00000000ff0d7431 */ /* 0x000fe200000001ff */
[----:B0-----:R-:W-:-:S13]  /*0100*/  ISETP.GE.AND P0, PT, R9, 0x1, PT ;  /* 0x000000010900780c */ /* 0x001fda0003f06270 */
[----:B-1----:R-:W-:Y:S05]  /*0110*/  @!P0 BRA `(.L_x_1) ;  /* 0x0000000800dc8947 */ /* 0x002fea0003800000 */
[----:B------:R-:W0:Y:S01]  /*0120*/  LDCU.64 UR6, c[0x0][0x388] ;  /* 0x00007100ff0677ac */ /* 0x000e220008000a00 */
[C---:B------:R-:W-:Y:S02]  /*0130*/  LOP3.LUT R23, R9.reuse, 0x7, RZ, 0xc0, !PT ;  /* 0x0000000709177812 */ /* 0x040fe400078ec0ff */
[----:B------:R-:W-:Y:S01]  /*0140*/  LOP3.LUT R8, R9, 0x7ffffff0, RZ, 0xc0, !PT ;  /* 0x7ffffff009087812 */ /* 0x000fe200078ec0ff */
[----:B------:R-:W-:Y:S01]  /*0150*/  UMOV UR4, URZ ;  /* 0x000000ff00047c82 */ /* 0x000fe20008000000 */
[----:B------:R-:W-:Y:S02]  /*0160*/  IADD3 R2, PT, PT, R23, -0x1, RZ ;  /* 0xffffffff17027810 */ /* 0x000fe40007ffe0ff */
[C---:B------:R-:W-:Y:S02]  /*0170*/  LOP3.LUT R24, R9.reuse, 0xf, RZ, 0xc0, !PT ;  /* 0x0000000f09187812 */ /* 0x040fe400078ec0ff */
[----:B------:R-:W-:Y:S02]  /*0180*/  ISETP.GE.U32.AND P0, PT, R2, 0x3, PT ;  /* 0x000000030200780c */ /* 0x000fe40003f06070 */
[----:B------:R-:W-:-:S02]  /*0190*/  LOP3.LUT R9, R9, 0x3, RZ, 0xc0, !PT ;  /* 0x0000000309097812 */ /* 0x000fc400078ec0ff */
[----:B------:R-:W-:Y:S02]  /*01a0*/  MOV R13, RZ ;  /* 0x000000ff000d7202 */ /* 0x000fe40000000f00 */
[----:B------:R-:W-:Y:S01]  /*01b0*/  IADD3 R10, PT, PT, -R8, RZ, RZ ;  /* 0x000000ff080a7210 */ /* 0x000fe20007ffe1ff */
[----:B0-----:R-:W-:-:S04]  /*01c0*/  UIADD3 UR5, UP0, UPT, UR6, 0x20, URZ ;  /* 0x0000002006057890 */ /* 0x001fc8000ff1e0ff */
[----:B------:R-:W-:-:S12]  /*01d0*/  UIADD3.X UR8, UPT, UPT, URZ, UR7, URZ, UP0, !UPT ;  /* 0x00000007ff087290 */ /* 0x000fd800087fe4ff */
.L_x_7:
[----:B------:R-:W0:Y:S01]  /*01e0*/  LDCU.64 UR12, c[0x0][0x398] ;  /* 0x00007300ff0c77ac */ /* 0x000e220008000a00 */
[----:B------:R-:W-:Y:S01]  /*01f0*/  VIADD R11, R7, UR4 ;  /* 0x00000004070b7c36 */ /* 0x000fe20008000000 */
[----:B------:R-:W-:Y:S01]  /*0200*/  MOV R6, RZ ;  /* 0x000000ff00067202 */ /* 0x000fe20000000f00 */
[----:B0-----:R-:W-:Y:S02]  /*0210*/  UISETP.GE.U32.AND UP1, UPT, UR13, 0x10, UPT ;  /* 0x000000100d00788c */ /* 0x001fe4000bf26070 */
[----:B------:R-:W-:Y:S01]  /*0220*/  IMAD R11, R11, UR12, R0 ;  /* 0x0000000c0b0b7c24 */ /* 0x000fe2000f8e0200 */
[----:B------:R-:W-:Y:S02]  /*0230*/  UIMAD UR14, UR4, UR13, URZ ;  /* 0x0000000d040e72a4 */ /* 0x000fe4000f8e02ff */
[----:B------:R-:W-:-:S04]  /*0240*/  UIADD3 UR4, UPT, UPT, UR4, 0x1, URZ ;  /* 0x0000000104047890 */ /* 0x000fc8000fffe0ff */
[----:B------:R-:W-:Y:S01]  /*0250*/  UISETP.NE.AND UP0, UPT, UR4, UR13, UPT ;  /* 0x0000000d0400728c */ /* 0x000fe2000bf05270 */
[----:B------:R-:W-:Y:S10]  /*0260*/  BRA.U !UP1, `(.L_x_2) ;  /* 0x0000000509107547 */ /* 0x000ff4000b800000 */
[----:B------:R-:W0:Y:S01]  /*0270*/  LDCU.64 UR6, c[0x0][0x390] ;  /* 0x00007200ff0677ac */ /* 0x000e220008000a00 */
[----:B------:R-:W-:Y:S02]  /*0280*/  MOV R6, R11 ;  /* 0x0000000b00067202 */ /* 0x000fe40000000f00 */
[----:B------:R-:W-:Y:S01]  /*0290*/  MOV R12, R10 ;  /* 0x0000000a000c7202 */ /* 0x000fe20000000f00 */
[----:B0-----:R-:W-:-:S04]  /*02a0*/  UIMAD.WIDE.U32 UR6, UR14, 0x4, UR6 ;  /* 0x000000040e0678a5 */ /* 0x001fc8000f8e0006 */
[----:B------:R-:W-:-:S04]  /*02b0*/  UIADD3 UR9, UP1, UPT, UR6, 0x20, URZ ;  /* 0x0000002006097890 */ /* 0x000fc8000ff3e0ff */
[----:B------:R-:W-:Y:S02]  /*02c0*/  UIADD3.X UR6, UPT, UPT, URZ, UR7, URZ, UP1, !UPT ;  /* 0x00000007ff067290 */ /* 0x000fe40008ffe4ff */
[----:B------:R-:W-:-:S04]  /*02d0*/  IMAD.U32 R16, RZ, RZ, UR9 ;  /* 0x00000009ff107e24 */ /* 0x000fc8000f8e00ff */
[----:B------:R-:W-:-:S07]  /*02e0*/  MOV R17, UR6 ;  /* 0x0000000600117c02 */ /* 0x000fce0008000f00 */
.L_x_3:
[----:B------:R-:W-:Y:S01]  /*02f0*/  MOV R2, UR5 ;  /* 0x0000000500027c02 */ /* 0x000fe20008000f00 */
[----:B------:R-:W-:Y:S01]  /*0300*/  IMAD.MOV.U32 R4, RZ, RZ, R16 ;  /* 0x000000ffff047224 */ /* 0x000fe200078e0010 */
[----:B------:R-:W-:Y:S02]  /*0310*/  MOV R3, UR8 ;  /* 0x0000000800037c02 */ /* 0x000fe40008000f00 */
[----:B------:R-:W-:Y:S01]  /*0320*/  MOV R5, R17 ;  /* 0x0000001100057202 */ /* 0x000fe20000000f00 */
[----:B------:R-:W-:-:S04]  /*0330*/  IMAD.WIDE R2, R6, 0x4, R2 ;  /* 0x0000000406027825 */ /* 0x000fc800078e0202 */
[----:B------:R-:W2:Y:S04]  /*0340*/  LDG.E R19, desc[UR10][R4.64+-0x20] ;  /* 0xffffe00a04137981 */ /* 0x000ea8000c1e1900 */
[----:B------:R-:W2:Y:S04]  /*0350*/  LDG.E R20, desc[UR10][R2.64+-0x20] ;  /* 0xffffe00a02147981 */ /* 0x000ea8000c1e1900 */
[----:B------:R-:W3:Y:S04]  /*0360*/  LDG.E R27, desc[UR10][R4.64+-0x1c] ;  /* 0xffffe40a041b7981 */ /* 0x000ee8000c1e1900 */
[----:B------:R-:W3:Y:S04]  /*0370*/  LDG.E R26, desc[UR10][R2.64+-0x1c] ;  /* 0xffffe40a021a7981 */ /* 0x000ee8000c1e1900 */
[----:B------:R-:W4:Y:S04]  /*0380*/  LDG.E R17, desc[UR10][R4.64+-0x18] ;  /* 0xffffe80a04117981 */ /* 0x000f28000c1e1900 */
[----:B------:R-:W4:Y:S04]  /*0390*/  LDG.E R18, desc[UR10][R2.64+-0x18] ;  /* 0xffffe80a02127981 */ /* 0x000f28000c1e1900 */
[----:B------:R-:W5:Y:S04]  /*03a0*/  LDG.E R15, desc[UR10][R4.64+-0x14] ;  /* 0xffffec0a040f7981 */ /* 0x000f68000c1e1900 */
[----:B------:R-:W5:Y:S04]  /*03b0*/  LDG.E R16, desc[UR10][R2.64+-0x14] ;  /* 0xffffec0a02107981 */ /* 0x000f68000c1e1900 */
[----:B------:R-:W5:Y:S04]  /*03c0*/  LDG.E R14, desc[UR10][R4.64+-0x10] ;  /* 0xfffff00a040e7981 */ /* 0x000f68000c1e1900 */
[----:B------:R-:W5:Y:S04]  /*03d0*/  LDG.E R25, desc[UR10][R2.64+-0x10] ;  /* 0xfffff00a02197981 */ /* 0x000f68000c1e1900 */
[----:B------:R-:W5:Y:S04]  /*03e0*/  LDG.E R21, desc[UR10][R4.64+-0xc] ;  /* 0xfffff40a04157981 */ /* 0x000f68000c1e1900 */
[----:B------:R-:W5:Y:S01]  /*03f0*/  LDG.E R22, desc[UR10][R2.64+-0xc] ;  /* 0xfffff40a02167981 */ /* 0x000f62000c1e1900 */
[----:B--2---:R-:W-:-:S03]  /*0400*/  FFMA R19, R20, R19, R13 ;  /* 0x0000001314137223 */ /* 0x004fc6000000000d */
[----:B------:R-:W2:Y:S04]  /*0410*/  LDG.E R20, desc[UR10][R2.64+-0x8] ;  /* 0xfffff80a02147981 */ /* 0x000ea8000c1e1900 */
[----:B------:R-:W2:Y:S01]  /*0420*/  LDG.E R13, desc[UR10][R2.64+0x4] ;  /* 0x0000040a020d7981 */ /* 0x000ea2000c1e1900 */
[----:B---3--:R-:W-:-:S03]  /*0430*/  FFMA R27, R26, R27, R19 ;  /* 0x0000001b1a1b7223 */ /* 0x008fc60000000013 */
[----:B------:R-:W2:Y:S01]  /*0440*/  LDG.E R19, desc[UR10][R4.64+-0x8] ;  /* 0xfffff80a04137981 */ /* 0x000ea2000c1e1900 */
[----:B----4-:R-:W-:-:S03]  /*0450*/  FFMA R27, R18, R17, R27 ;  /* 0x00000011121b7223 */ /* 0x010fc6000000001b */
[----:B------:R-:W3:Y:S04]  /*0460*/  LDG.E R17, desc[UR10][R4.64+-0x4] ;  /* 0xfffffc0a04117981 */ /* 0x000ee8000c1e1900 */
[----:B------:R-:W3:Y:S01]  /*0470*/  LDG.E R18, desc[UR10][R2.64+-0x4] ;  /* 0xfffffc0a02127981 */ /* 0x000ee2000c1e1900 */
[----:B-----5:R-:W-:-:S03]  /*0480*/  FFMA R26, R16, R15, R27 ;  /* 0x0000000f101a7223 */ /* 0x020fc6000000001b */
[----:B------:R-:W4:Y:S04]  /*0490*/  LDG.E R16, desc[UR10][R4.64] ;  /* 0x0000000a04107981 */ /* 0x000f28000c1e1900 */
[----:B------:R-:W4:Y:S01]  /*04a0*/  LDG.E R15, desc[UR10][R2.64] ;  /* 0x0000000a020f7981 */ /* 0x000f22000c1e1900 */
[----:B------:R-:W-:-:S03]  /*04b0*/  FFMA R25, R25, R14, R26 ;  /* 0x0000000e19197223 */ /* 0x000fc6000000001a */
[----:B------:R-:W5:Y:S01]  /*04c0*/  LDG.E R14, desc[UR10][R4.64+0x4] ;  /* 0x0000040a040e7981 */ /* 0x000f62000c1e1900 */
[----:B------:R-:W-:-:S03]  /*04d0*/  FFMA R25, R22, R21, R25 ;  /* 0x0000001516197223 */ /* 0x000fc60000000019 */
[----:B------:R-:W5:Y:S04]  /*04e0*/  LDG.E R22, desc[UR10][R4.64+0x8] ;  /* 0x0000080a04167981 */ /* 0x000f68000c1e1900 */
[----:B------:R-:W5:Y:S01]  /*04f0*/  LDG.E R21, desc[UR10][R2.64+0x8] ;  /* 0x0000080a02157981 */ /* 0x000f62000c1e1900 */
[----:B--2---:R-:W-:-:S03]  /*0500*/  FFMA R25, R20, R19, R25 ;  /* 0x0000001314197223 */ /* 0x004fc60000000019 */
[----:B------:R-:W2:Y:S04]  /*0510*/  LDG.E R20, desc[UR10][R4.64+0xc] ;  /* 0x00000c0a04147981 */ /* 0x000ea8000c1e1900 */
[----:B------:R-:W2:Y:S01]  /*0520*/  LDG.E R19, desc[UR10][R2.64+0xc] ;  /* 0x00000c0a02137981 */ /* 0x000ea2000c1e1900 */
[----:B---3--:R-:W-:-:S03]  /*0530*/  FFMA R26, R18, R17, R25 ;  /* 0x00000011121a7223 */ /* 0x008fc60000000019 */
[----:B------:R-:W3:Y:S04]  /*0540*/  LDG.E R18, desc[UR10][R4.64+0x10] ;  /* 0x0000100a04127981 */ /* 0x000ee8000c1e1900 */
[----:B------:R-:W3:Y:S01]  /*0550*/  LDG.E R17, desc[UR10][R2.64+0x10] ;  /* 0x0000100a02117981 */ /* 0x000ee2000c1e1900 */
[----:B----4-:R-:W-:-:S03]  /*0560*/  FFMA R26, R15, R16, R26 ;  /* 0x000000100f1a7223 */ /* 0x010fc6000000001a */
[----:B------:R-:W4:Y:S04]  /*0570*/  LDG.E R16, desc[UR10][R4.64+0x14] ;  /* 0x0000140a04107981 */ /* 0x000f28000c1e1900 */
[----:B------:R-:W4:Y:S01]  /*0580*/  LDG.E R15, desc[UR10][R2.64+0x14] ;  /* 0x0000140a020f7981 */ /* 0x000f22000c1e1900 */
[----:B-----5:R-:W-:-:S03]  /*0590*/  FFMA R28, R13, R14, R26 ;  /* 0x0000000e0d1c7223 */ /* 0x020fc6000000001a */
[----:B------:R-:W5:Y:S04]  /*05a0*/  LDG.E R13, desc[UR10][R4.64+0x18] ;  /* 0x0000180a040d7981 */ /* 0x000f68000c1e1900 */
[----:B------:R-:W5:Y:S04]  /*05b0*/  LDG.E R14, desc[UR10][R2.64+0x18] ;  /* 0x0000180a020e7981 */ /* 0x000f68000c1e1900 */
[----:B------:R-:W5:Y:S04]  /*05c0*/  LDG.E R25, desc[UR10][R2.64+0x1c] ;  /* 0x00001c0a02197981 */ /* 0x000f68000c1e1900 */
[----:B------:R-:W5:Y:S01]  /*05d0*/  LDG.E R26, desc[UR10][R4.64+0x1c] ;  /* 0x00001c0a041a7981 */ /* 0x000f62000c1e1900 */
[----:B------:R-:W-:Y:S01]  /*05e0*/  FFMA R22, R21, R22, R28 ;  /* 0x0000001615167223 */ /* 0x000fe2000000001c */
[----:B------:R-:W-:-:S04]  /*05f0*/  IADD3 R12, PT, PT, R12, 0x10, RZ ;  /* 0x000000100c0c7810 */ /* 0x000fc80007ffe0ff */
[----:B------:R-:W-:Y:S01]  /*0600*/  ISETP.NE.AND P1, PT, R12, RZ, PT ;  /* 0x000000ff0c00720c */ /* 0x000fe20003f25270 */
[----:B------:R-:W-:Y:S02]  /*0610*/  VIADD R6, R6, 0x10 ;  /* 0x0000001006067836 */ /* 0x000fe40000000000 */
[----:B--2---:R-:W-:-:S04]  /*0620*/  FFMA R20, R19, R20, R22 ;  /* 0x0000001413147223 */ /* 0x004fc80000000016 */
[----:B---3--:R-:W-:-:S04]  /*0630*/  FFMA R18, R17, R18, R20 ;  /* 0x0000001211127223 */ /* 0x008fc80000000014 */
[----:B----4-:R-:W-:Y:S01]  /*0640*/  FFMA R15, R15, R16, R18 ;  /* 0x000000100f0f7223 */ /* 0x010fe20000000012 */
[----:B------:R-:W-:-:S03]  /*0650*/  IADD3 R16, P2, PT, R4, 0x40, RZ ;  /* 0x0000004004107810 */ /* 0x000fc60007f5e0ff */
[----:B-----5:R-:W-:Y:S01]  /*0660*/  FFMA R14, R14, R13, R15 ;  /* 0x0000000d0e0e7223 */ /* 0x020fe2000000000f */
[----:B------:R-:W-:-:S03]  /*0670*/  IADD3.X R17, PT, PT, RZ, R5, RZ, P2, !PT ;  /* 0x00000005ff117210 */ /* 0x000fc600017fe4ff */
[----:B------:R-:W-:Y:S01]  /*0680*/  FFMA R13, R25, R26, R14 ;  /* 0x0000001a190d7223 */ /* 0x000fe2000000000e */
[----:B------:R-:W-:Y:S06]  /*0690*/  @P1 BRA `(.L_x_3) ;  /* 0xfffffffc00141947 */ /* 0x000fec000383ffff */
[----:B------:R-:W-:-:S07]  /*06a0*/  MOV R6, R8 ;  /* 0x0000000800067202 */ /* 0x000fce0000000f00 */
.L_x_2:
[----:B------:R-:W-:-:S13]  /*06b0*/  ISETP.NE.AND P1, PT, R24, RZ, PT ;  /* 0x000000ff1800720c */ /* 0x000fda0003f25270 */
[----:B------:R-:W-:Y:S05]  /*06c0*/  @!P1 BRA `(.L_x_4) ;  /* 0x00000004006c9947 */ /* 0x000fea0003800000 */
[----:B------:R-:W-:Y:S02]  /*06d0*/  IADD3 R2, PT, PT, R24, -0x1, RZ ;  /* 0xffffffff18027810 */ /* 0x000fe40007ffe0ff */
[----:B------:R-:W-:Y:S02]  /*06e0*/  ISETP.NE.AND P1, PT, R23, RZ, PT ;  /* 0x000000ff1700720c */ /* 0x000fe40003f25270 */
[----:B------:R-:W-:-:S13]  /*06f0*/  ISETP.GE.U32.AND P2, PT, R2, 0x7, PT ;  /* 0x000000070200780c */ /* 0x000fda0003f46070 */
[----:B------:R-:W-:Y:S05]  /*0700*/  @!P2 BRA `(.L_x_5) ;  /* 0x000000000090a947 */ /* 0x000fea0003800000 */
[----:B------:R-:W0:Y:S01]  /*0710*/  LDC.64 R18, c[0x0][0x390] ;  /* 0x0000e400ff127b82 */ /* 0x000e220000000a00 */
[----:B------:R-:W-:Y:S01]  /*0720*/  IADD3 R15, PT, PT, R6, UR14, RZ ;  /* 0x0000000e060f7c10 */ /* 0x000fe2000fffe0ff */
[----:B------:R-:W-:-:S06]  /*0730*/  IMAD.IADD R5, R11, 0x1, R6 ;  /* 0x000000010b057824 */ /* 0x000fcc00078e0206 */
[----:B------:R-:W1:Y:S01]  /*0740*/  LDC.64 R2, c[0x0][0x388] ;  /* 0x0000e200ff027b82 */ /* 0x000e620000000a00 */
[----:B0-----:R-:W-:-:S05]  /*0750*/  IMAD.WIDE.U32 R18, R15, 0x4, R18 ;  /* 0x000000040f127825 */ /* 0x001fca00078e0012 */
[----:B------:R-:W2:Y:S01]  /*0760*/  LDG.E R22, desc[UR10][R18.64] ;  /* 0x0000000a12167981 */ /* 0x000ea2000c1e1900 */
[----:B-1----:R-:W-:Y:S02]  /*0770*/  IMAD.WIDE R2, R5, 0x4, R2 ;  /* 0x0000000405027825 */ /* 0x002fe400078e0202 */
[----:B------:R-:W0:Y:S03]  /*0780*/  LDC.64 R4, c[0x0][0x390] ;  /* 0x0000e400ff047b82 */ /* 0x000e260000000a00 */
[----:B------:R-:W2:Y:S01]  /*0790*/  LDG.E R20, desc[UR10][R2.64] ;  /* 0x0000000a02147981 */ /* 0x000ea2000c1e1900 */
[----:B------:R-:W-:-:S03]  /*07a0*/  IADD3 R12, P2, PT, R6, UR14, RZ ;  /* 0x0000000e060c7c10 */ /* 0x000fc6000ff5e0ff */
[----:B------:R-:W3:Y:S01]  /*07b0*/  LDG.E R16, desc[UR10][R2.64+0xc] ;  /* 0x00000c0a02107981 */ /* 0x000ee2000c1e1900 */
[----:B------:R-:W-:-:S03]  /*07c0*/  IADD3.X R14, PT, PT, RZ, RZ, RZ, P2, !PT ;  /* 0x000000ffff0e7210 */ /* 0x000fc600017fe4ff */
[----:B------:R-:W4:Y:S01]  /*07d0*/  LDG.E R18, desc[UR10][R2.64+0x10] ;  /* 0x0000100a02127981 */ /* 0x000f22000c1e1900 */
[----:B0-----:R-:W-:-:S04]  /*07e0*/  LEA R4, P2, R12, R4, 0x2 ;  /* 0x000000040c047211 */ /* 0x001fc800078410ff */
[----:B------:R-:W-:Y:S02]  /*07f0*/  LEA.HI.X R5, R12, R5, R14, 0x2, P2 ;  /* 0x000000050c057211 */ /* 0x000fe400010f140e */
[----:B------:R-:W5:Y:S04]  /*0800*/  LDG.E R12, desc[UR10][R2.64+0x4] ;  /* 0x0000040a020c7981 */ /* 0x000f68000c1e1900 */
[----:B------:R-:W5:Y:S04]  /*0810*/  LDG.E R15, desc[UR10][R4.64+0x4] ;  /* 0x0000040a040f7981 */ /* 0x000f68000c1e1900 */
[----:B------:R-:W3:Y:S04]  /*0820*/  LDG.E R14, desc[UR10][R2.64+0x8] ;  /* 0x0000080a020e7981 */ /* 0x000ee8000c1e1900 */
[----:B------:R-:W3:Y:S04]  /*0830*/  LDG.E R17, desc[UR10][R4.64+0x8] ;  /* 0x0000080a04117981 */ /* 0x000ee8000c1e1900 */
[----:B------:R-:W4:Y:S04]  /*0840*/  LDG.E R19, desc[UR10][R4.64+0xc] ;  /* 0x00000c0a04137981 */ /* 0x000f28000c1e1900 */
[----:B------:R-:W4:Y:S04]  /*0850*/  LDG.E R21, desc[UR10][R4.64+0x10] ;  /* 0x0000100a04157981 */ /* 0x000f28000c1e1900 */
[----:B------:R-:W4:Y:S04]  /*0860*/  LDG.E R25, desc[UR10][R4.64+0x14] ;  /* 0x0000140a04197981 */ /* 0x000f28000c1e1900 */
[----:B------:R-:W4:Y:S04]  /*0870*/  LDG.E R26, desc[UR10][R4.64+0x18] ;  /* 0x0000180a041a7981 */ /* 0x000f28000c1e1900 */
[----:B------:R-:W4:Y:S01]  /*0880*/  LDG.E R27, desc[UR10][R4.64+0x1c] ;  /* 0x00001c0a041b7981 */ /* 0x000f22000c1e1900 */
[----:B--2---:R-:W-:-:S03]  /*0890*/  FFMA R29, R20, R22, R13 ;  /* 0x00000016141d7223 */ /* 0x004fc6000000000d */
[----:B------:R-:W2:Y:S04]  /*08a0*/  LDG.E R20, desc[UR10][R2.64+0x14] ;  /* 0x0000140a02147981 */ /* 0x000ea8000c1e1900 */
[----:B------:R-:W2:Y:S04]  /*08b0*/  LDG.E R13, desc[UR10][R2.64+0x18] ;  /* 0x0000180a020d7981 */ /* 0x000ea8000c1e1900 */
[----:B------:R-:W2:Y:S01]  /*08c0*/  LDG.E R22, desc[UR10][R2.64+0x1c] ;  /* 0x00001c0a02167981 */ /* 0x000ea2000c1e1900 */
[----:B-----5:R-:W-:-:S04]  /*08d0*/  FFMA R15, R12, R15, R29 ;  /* 0x0000000f0c0f7223 */ /* 0x020fc8000000001d */
[----:B---3--:R-:W-:-:S04]  /*08e0*/  FFMA R15, R14, R17, R15 ;  /* 0x000000110e0f7223 */ /* 0x008fc8000000000f */
[----:B----4-:R-:W-:-:S04]  /*08f0*/  FFMA R15, R16, R19, R15 ;  /* 0x00000013100f7223 */ /* 0x010fc8000000000f */
[----:B------:R-:W-:Y:S01]  /*0900*/  FFMA R15, R18, R21, R15 ;  /* 0x00000015120f7223 */ /* 0x000fe2000000000f */
[----:B------:R-:W-:-:S03]  /*0910*/  IADD3 R6, PT, PT, R6, 0x8, RZ ;  /* 0x0000000806067810 */ /* 0x000fc60007ffe0ff */
[----:B--2---:R-:W-:-:S04]  /*0920*/  FFMA R20, R20, R25, R15 ;  /* 0x0000001914147223 */ /* 0x004fc8000000000f */
[----:B------:R-:W-:-:S04]  /*0930*/  FFMA R13, R13, R26, R20 ;  /* 0x0000001a0d0d7223 */ /* 0x000fc80000000014 */
[----:B------:R-:W-:-:S07]  /*0940*/  FFMA R13, R22, R27, R13 ;  /* 0x0000001b160d7223 */ /* 0x000fce000000000d */
.L_x_5:
[----:B------:R-:W-:Y:S05]  /*0950*/  @!P1 BRA `(.L_x_4) ;  /* 0x0000000000c89947 */ /* 0x000fea0003800000 */
[----:B------:R-:W-:Y:S01]  /*0960*/  ISETP.NE.AND P1, PT, R9, RZ, PT ;  /* 0x000000ff0900720c */ /* 0x000fe20003f25270 */
[----:B------:R-:W-:-:S12]  /*0970*/  @!P0 BRA `(.L_x_6) ;  /* 0x0000000000608947 */ /* 0x000fd80003800000 */
[----:B------:R-:W0:Y:S01]  /*0980*/  LDC.64 R4, c[0x0][0x390] ;  /* 0x0000e400ff047b82 */ /* 0x000e220000000a00 */
[C---:B------:R-:W-:Y:S02]  /*0990*/  IADD3 R19, PT, PT, R6.reuse, UR14, RZ ;  /* 0x0000000e06137c10 */ /* 0x040fe4000fffe0ff */
[----:B------:R-:W-:Y:S02]  /*09a0*/  IADD3 R12, P2, PT, R6, UR14, RZ ;  /* 0x0000000e060c7c10 */ /* 0x000fe4000ff5e0ff */
[----:B------:R-:W-:-:S03]  /*09b0*/  IADD3 R17, PT, PT, R11, R6, RZ ;  /* 0x000000060b117210 */ /* 0x000fc60007ffe0ff */
[----:B------:R-:W1:Y:S01]  /*09c0*/  LDC.64 R2, c[0x0][0x390] ;  /* 0x0000e400ff027b82 */ /* 0x000e620000000a00 */
[----:B------:R-:W-:-:S07]  /*09d0*/  IMAD.X R16, RZ, RZ, RZ, P2 ;  /* 0x000000ffff107224 */ /* 0x000fce00010e06ff */
[----:B------:R-:W2:Y:S01]  /*09e0*/  LDC.64 R14, c[0x0][0x388] ;  /* 0x0000e200ff0e7b82 */ /* 0x000ea20000000a00 */
[----:B0-----:R-:W-:-:S06]  /*09f0*/  IMAD.WIDE.U32 R4, R19, 0x4, R4 ;  /* 0x0000000413047825 */ /* 0x001fcc00078e0004 */
[----:B------:R-:W3:Y:S01]  /*0a00*/  LDG.E R4, desc[UR10][R4.64] ;  /* 0x0000000a04047981 */ /* 0x000ee2000c1e1900 */
[----:B-1----:R-:W-:-:S04]  /*0a10*/  LEA R2, P2, R12, R2, 0x2 ;  /* 0x000000020c027211 */ /* 0x002fc800078410ff */
[----:B------:R-:W-:Y:S01]  /*0a20*/  LEA.HI.X R3, R12, R3, R16, 0x2, P2 ;  /* 0x000000030c037211 */ /* 0x000fe200010f1410 */
[----:B--2---:R-:W-:-:S04]  /*0a30*/  IMAD.WIDE R14, R17, 0x4, R14 ;  /* 0x00000004110e7825 */ /* 0x004fc800078e020e */
[----:B------:R-:W2:Y:S04]  /*0a40*/  LDG.E R16, desc[UR10][R2.64+0x4] ;  /* 0x0000040a02107981 */ /* 0x000ea8000c1e1900 */
[----:B------:R-:W3:Y:S04]  /*0a50*/  LDG.E R12, desc[UR10][R14.64] ;  /* 0x0000000a0e0c7981 */ /* 0x000ee8000c1e1900 */
[----:B------:R-:W2:Y:S04]  /*0a60*/  LDG.E R17, desc[UR10][R14.64+0x4] ;  /* 0x0000040a0e117981 */ /* 0x000ea8000c1e1900 */
[----:B------:R-:W4:Y:S04]  /*0a70*/  LDG.E R19, desc[UR10][R14.64+0x8] ;  /* 0x0000080a0e137981 */ /* 0x000f28000c1e1900 */
[----:B------:R-:W4:Y:S04]  /*0a80*/  LDG.E R18, desc[UR10][R2.64+0x8] ;  /* 0x0000080a02127981 */ /* 0x000f28000c1e1900 */
[----:B------:R-:W5:Y:S04]  /*0a90*/  LDG.E R21, desc[UR10][R14.64+0xc] ;  /* 0x00000c0a0e157981 */ /* 0x000f68000c1e1900 */
[----:B------:R-:W5:Y:S01]  /*0aa0*/  LDG.E R20, desc[UR10][R2.64+0xc] ;  /* 0x00000c0a02147981 */ /* 0x000f62000c1e1900 */
[----:B------:R-:W-:Y:S01]  /*0ab0*/  IADD3 R6, PT, PT, R6, 0x4, RZ ;  /* 0x0000000406067810 */ /* 0x000fe20007ffe0ff */
[----:B---3--:R-:W-:-:S04]  /*0ac0*/  FFMA R12, R12, R4, R13 ;  /* 0x000000040c0c7223 */ /* 0x008fc8000000000d */
[----:B--2---:R-:W-:-:S04]  /*0ad0*/  FFMA R12, R17, R16, R12 ;  /* 0x00000010110c7223 */ /* 0x004fc8000000000c */
[----:B----4-:R-:W-:-:S04]  /*0ae0*/  FFMA R12, R19, R18, R12 ;  /* 0x00000012130c7223 */ /* 0x010fc8000000000c */
[----:B-----5:R-:W-:-:S07]  /*0af0*/  FFMA R13, R21, R20, R12 ;  /* 0x00000014150d7223 */ /* 0x020fce000000000c */
.L_x_6:
[----:B------:R-:W-:Y:S05]  /*0b00*/  @!P1 BRA `(.L_x_4) ;  /* 0x00000000005c9947 */ /* 0x000fea0003800000 */
[----:B------:R-:W0:Y:S01]  /*0b10*/  LDC.64 R4, c[0x0][0x390] ;  /* 0x0000e400ff047b82 */ /* 0x000e220000000a00 */
[----:B------:R-:W-:Y:S02]  /*0b20*/  IADD3 R15, PT, PT, R6, UR14, RZ ;  /* 0x0000000e060f7c10 */ /* 0x000fe4000fffe0ff */
[----:B------:R-:W-:-:S05]  /*0b30*/  IADD3 R11, PT, PT, R11, R6, RZ ;  /* 0x000000060b0b7210 */ /* 0x000fca0007ffe0ff */
[----:B------:R-:W1:Y:S01]  /*0b40*/  LDC.64 R2, c[0x0][0x388] ;  /* 0x0000e200ff027b82 */ /* 0x000e620000000a00 */
[----:B0-----:R-:W-:-:S06]  /*0b50*/  IMAD.WIDE.U32 R4, R15, 0x4, R4 ;  /* 0x000000040f047825 */ /* 0x001fcc00078e0004 */
[----:B------:R-:W2:Y:S01]  /*0b60*/  LDG.E R4, desc[UR10][R4.64] ;  /* 0x0000000a04047981 */ /* 0x000ea2000c1e1900 */
[----:B-1----:R-:W-:-:S05]  /*0b70*/  IMAD.WIDE R2, R11, 0x4, R2 ;  /* 0x000000040b027825 */ /* 0x002fca00078e0202 */
[----:B------:R-:W2:Y:S01]  /*0b80*/  LDG.E R12, desc[UR10][R2.64] ;  /* 0x0000000a020c7981 */ /* 0x000ea2000c1e1900 */
[----:B------:R-:W-:Y:S01]  /*0b90*/  ISETP.NE.AND P1, PT, R9, 0x1, PT ;  /* 0x000000010900780c */ /* 0x000fe20003f25270 */
[----:B--2---:R-:W-:-:S12]  /*0ba0*/  FFMA R13, R12, R4, R13 ;  /* 0x000000040c0d7223 */ /* 0x004fd8000000000d */
[----:B------:R-:W-:Y:S05]  /*0bb0*/  @!P1 BRA `(.L_x_4) ;  /* 0x0000000000309947 */ /* 0x000fea0003800000 */
[----:B------:R-:W0:Y:S01]  /*0bc0*/  LDC.64 R14, c[0x0][0x390] ;  /* 0x0000e400ff0e7b82 */ /* 0x000e220000000a00 */
[----:B------:R-:W-:Y:S02]  /*0bd0*/  IADD3 R5, P2, PT, R6, UR14, RZ ;  /* 0x0000000e06057c10 */ /* 0x000fe4000ff5e0ff */
[----:B------:R-:W-:Y:S02]  /*0be0*/  ISETP.NE.AND P1, PT, R9, 0x2, PT ;  /* 0x000000020900780c */ /* 0x000fe40003f25270 */
[----:B------:R-:W-:-:S11]  /*0bf0*/  IADD3.X R6, PT, PT, RZ, RZ, RZ, P2, !PT ;  /* 0x000000ffff067210 */ /* 0x000fd600017fe4ff */
[----:B------:R-:W2:Y:S01]  /*0c00*/  @P1 LDG.E R12, desc[UR10][R2.64+0x8] ;  /* 0x0000080a020c1981 */ /* 0x000ea2000c1e1900 */
[----:B0-----:R-:W-:-:S04]  /*0c10*/  LEA R4, P2, R5, R14, 0x2 ;  /* 0x0000000e05047211 */ /* 0x001fc800078410ff */
[----:B------:R-:W-:Y:S02]  /*0c20*/  LEA.HI.X R5, R5, R15, R6, 0x2, P2 ;  /* 0x0000000f05057211 */ /* 0x000fe400010f1406 */
[----:B------:R-:W3:Y:S04]  /*0c30*/  LDG.E R6, desc[UR10][R2.64+0x4] ;  /* 0x0000040a02067981 */ /* 0x000ee8000c1e1900 */
[----:B------:R-:W3:Y:S04]  /*0c40*/  LDG.E R11, desc[UR10][R4.64+0x4] ;  /* 0x0000040a040b7981 */ /* 0x000ee8000c1e1900 */
[----:B------:R-:W2:Y:S01]  /*0c50*/  @P1 LDG.E R14, desc[UR10][R4.64+0x8] ;  /* 0x0000080a040e1981 */ /* 0x000ea2000c1e1900 */
[----:B---3--:R-:W-:-:S04]  /*0c60*/  FFMA R13, R6, R11, R13 ;  /* 0x0000000b060d7223 */ /* 0x008fc8000000000d */
[----:B--2---:R-:W-:-:S07]  /*0c70*/  @P1 FFMA R13, R12, R14, R13 ;  /* 0x0000000e0c0d1223 */ /* 0x004fce000000000d */
.L_x_4:
[----:B------:R-:W-:Y:S05]  /*0c80*/  BRA.U UP0, `(.L_x_7) ;  /* 0xfffffff500547547 */ /* 0x000fea000b83ffff */
.L_x_1:
[----:B------:R-:W0:Y:S01]  /*0c90*/  LDC.64 R2, c[0x0][0x380] ;  /* 0x0000e000ff027b82 */ /* 0x000e220000000a00 */
[----:B------:R-:W-:-:S04]  /*0ca0*/  IMAD R7, R7, UR12, R0 ;  /* 0x0000000c07077c24 */ /* 0x000fc8000f8e0200 */
[----:B0-----:R-:W-:-:S05]  /*0cb0*/  IMAD.WIDE R2, R7, 0x4, R2 ;  /* 0x0000000407027825 */ /* 0x001fca00078e0202 */
[----:B------:R-:W-:Y:S01]  /*0cc0*/  STG.E desc[UR10][R2.64], R13 ;  /* 0x0000000d02007986 */ /* 0x000fe2000c10190a */
[----:B------:R-:W-:Y:S05]  /*0cd0*/  EXIT ;  /* 0x000000000000794d */ /* 0x000fea0003800000 */
.L_x_8:
        /* <DEDUP_REMOVED lines=10> */
.L_x_17:


//--------------------- .text._Z14cudaMatrixMultPfS_S_i --------------------------
	.section	.text._Z14cudaMatrixMultPfS_S_i,"ax",@progbits
	.align	128
        .global         _Z14cudaMatrixMultPfS_S_i
        .type           _Z14cudaMatrixMultPfS_S_i,@function
        .size           _Z14cudaMatrixMultPfS_S_i,(.L_x_18 - _Z14cudaMatrixMultPfS_S_i)
        .other          _Z14cudaMatrixMultPfS_S_i,@"STO_CUDA_ENTRY STV_DEFAULT"
_Z14cudaMatrixMultPfS_S_i:
.text._Z14cudaMatrixMultPfS_S_i:
[----:B------:R-:W-:Y:S01]  /*0000*/  LDC R1, c[0x0][0x37c] ;  /* 0x0000df00ff017b82 */ /* 0x000fe20000000800 */
[----:B------:R-:W0:Y:S07]  /*0010*/  S2R R3, SR_TID.Y ;  /* 0x0000000000037919 */ /* 0x000e2e0000002200 */
[----:B------:R-:W0:Y:S01]  /*0020*/  LDC R0, c[0x0][0x364] ;  /* 0x0000d900ff007b82 */ /* 0x000e220000000800 */
[----:B------:R-:W1:Y:S01]  /*0030*/  LDCU UR18, c[0x0][0x398] ;  /* 0x00007300ff1277ac */ /* 0x000e620008000800 */
[----:B------:R-:W-:Y:S01]  /*0040*/  BSSY.RECONVERGENT B0, `(.L_x_9) ;  /* 0x00000a7000007945 */ /* 0x000fe20003800200 */
[----:B------:R-:W2:Y:S01]  /*0050*/  S2R R2, SR_TID.X ;  /* 0x0000000000027919 */ /* 0x000ea20000002100 */
[----:B------:R-:W-:Y:S01]  /*0060*/  HFMA2 R12, -RZ, RZ, 0, 0 ;  /* 0x00000000ff0c7431 */ /* 0x000fe200000001ff */
[----:B------:R-:W3:Y:S03]  /*0070*/  LDCU.64 UR16, c[0x0][0x358] ;  /* 0x00006b00ff1077ac */ /* 0x000ee60008000a00 */
[----:B------:R-:W0:Y:S08]  /*0080*/  S2UR UR4, SR_CTAID.Y ;  /* 0x00000000000479c3 */ /* 0x000e300000002600 */
[----:B------:R-:W2:Y:S01]  /*0090*/  S2UR UR5, SR_CTAID.X ;  /* 0x00000000000579c3 */ /* 0x000ea20000002500 */
[----:B-1----:R-:W-:-:S07]  /*00a0*/  UISETP.GE.AND UP0, UPT, UR18, 0x1, UPT ;  /* 0x000000011200788c */ /* 0x002fce000bf06270 */
[----:B------:R-:W2:Y:S01]  /*00b0*/  LDC R13, c[0x0][0x360] ;  /* 0x0000d800ff0d7b82 */ /* 0x000ea20000000800 */
[----:B------:R-:W-:Y:S01]  /*00c0*/  PLOP3.LUT P0, PT, PT, PT, UP0, 0x80, 0x8 ;  /* 0x000000000008781c */ /* 0x000fe20003f0f008 */
[----:B0-----:R-:W-:Y:S02]  /*00d0*/  IMAD R0, R0, UR4, R3 ;  /* 0x0000000400007c24 */ /* 0x001fe4000f8e0203 */
[----:B--2---:R-:W-:-:S05]  /*00e0*/  IMAD R13, R13, UR5, R2 ;  /* 0x000000050d0d7c24 */ /* 0x004fca000f8e0202 */
[----:B------:R-:W-:-:S04]  /*00f0*/  VIMNMX R2, PT, PT, R0, R13, !PT ;  /* 0x0000000d00027248 */ /* 0x000fc80007fe0100 */
[----:B------:R-:W-:-:S13]  /*0100*/  ISETP.GE.OR P0, PT, R2, UR18, !P0 ;  /* 0x0000001202007c0c */ /* 0x000fda000c706670 */
[----:B---3--:R-:W-:Y:S05]  /*0110*/  @P0 BRA `(.L_x_10) ;  /* 0x0000000800640947 */ /* 0x008fea0003800000 */
[----:B------:R-:W-:Y:S02]  /*0120*/  UISETP.GE.U32.AND UP1, UPT, UR18, 0x8, UPT ;  /* 0x000000081200788c */ /* 0x000fe4000bf26070 */
[----:B------:R-:W-:Y:S01]  /*0130*/  IMAD R5, R0, UR18, RZ ;  /* 0x0000001200057c24 */ /* 0x000fe2000f8e02ff */
[----:B------:R-:W-:Y:S01]  /*0140*/  ULOP3.LUT UR19, UR18, 0x7, URZ, 0xc0, !UPT ;  /* 0x0000000712137892 */ /* 0x000fe2000f8ec0ff */
[----:B------:R-:W-:Y:S01]  /*0150*/  MOV R12, RZ ;  /* 0x000000ff000c7202 */ /* 0x000fe20000000f00 */
[----:B------:R-:W-:Y:S02]  /*0160*/  UMOV UR4, URZ ;  /* 0x000000ff00047c82 */ /* 0x000fe40008000000 */
[----:B------:R-:W-:Y:S02]  /*0170*/  UISETP.NE.AND UP0, UPT, UR19, URZ, UPT ;  /* 0x000000ff1300728c */ /* 0x000fe4000bf05270 */
[----:B------:R-:W-:Y:S09]  /*0180*/  BRA.U !UP1, `(.L_x_11) ;  /* 0x0000000509087547 */ /* 0x000ff2000b800000 */
[----:B------:R-:W0:Y:S01]  /*0190*/  LDCU.128 UR20, c[0x0][0x380] ;  /* 0x00007000ff1477ac */ /* 0x000e220008000c00 */
[----:B------:R-:W-:Y:S02]  /*01a0*/  MOV R12, RZ ;  /* 0x000000ff000c7202 */ /* 0x000fe40000000f00 */
[----:B------:R-:W-:Y:S01]  /*01b0*/  MOV R14, R13 ;  /* 0x0000000d000e7202 */ /* 0x000fe20000000f00 */
[----:B------:R-:W-:-:S04]  /*01c0*/  ULOP3.LUT UR4, UR18, 0x7ffffff8, URZ, 0xc0, !UPT ;  /* 0x7ffffff812047892 */ /* 0x000fc8000f8ec0ff */
[----:B------:R-:W-:Y:S01]  /*01d0*/  UIADD3 UR5, UPT, UPT, -UR4, URZ, URZ ;  /* 0x000000ff04057290 */ /* 0x000fe2000fffe1ff */
[----:B0-----:R-:W-:Y:S01]  /*01e0*/  MOV R2, UR20 ;  /* 0x0000001400027c02 */ /* 0x001fe20008000f00 */
[----:B------:R-:W-:Y:S01]  /*01f0*/  UIMAD.WIDE.U32 UR6, UR18, 0xc, UR22 ;  /* 0x0000000c120678a5 */ /* 0x000fe2000f8e0016 */
[----:B------:R-:W-:Y:S01]  /*0200*/  MOV R3, UR21 ;  /* 0x0000001500037c02 */ /* 0x000fe20008000f00 */
[----:B------:R-:W-:Y:S02]  /*0210*/  UIMAD.WIDE.U32 UR8, UR18, 0x10, UR22 ;  /* 0x00000010120878a5 */ /* 0x000fe4000f8e0016 */
[----:B------:R-:W-:Y:S01]  /*0220*/  UIMAD.WIDE.U32 UR10, UR18, 0x14, UR22 ;  /* 0x00000014120a78a5 */ /* 0x000fe2000f8e0016 */
[----:B------:R-:W-:Y:S01]  /*0230*/  IMAD.WIDE.U32 R2, R5, 0x4, R2 ;  /* 0x0000000405027825 */ /* 0x000fe200078e0002 */
[----:B------:R-:W-:Y:S02]  /*0240*/  UIMAD.WIDE.U32 UR12, UR18, 0x18, UR22 ;  /* 0x00000018120c78a5 */ /* 0x000fe4000f8e0016 */
[----:B------:R-:W-:Y:S01]  /*0250*/  UIMAD.WIDE.U32 UR14, UR18, 0x1c, UR22 ;  /* 0x0000001c120e78a5 */ /* 0x000fe2000f8e0016 */
[----:B------:R-:W-:-:S04]  /*0260*/  IADD3 R2, P0, PT, R2, 0x10, RZ ;  /* 0x0000001002027810 */ /* 0x000fc80007f1e0ff */
[----:B------:R-:W-:-:S09]  /*0270*/  IADD3.X R3, PT, PT, RZ, R3, RZ, P0, !PT ;  /* 0x00000003ff037210 */ /* 0x000fd200007fe4ff */
.L_x_12:
[----:B------:R-:W-:Y:S01]  /*0280*/  UIMAD.WIDE.U32 UR24, UR18, 0x4, UR22 ;  /* 0x00000004121878a5 */ /* 0x000fe2000f8e0016 */
[----:B------:R-:W-:Y:S01]  /*0290*/  IMAD.MOV.U32 R23, RZ, RZ, 0x4 ;  /* 0x00000004ff177424 */ /* 0x000fe200078e00ff */
[----:B------:R-:W-:Y:S01]  /*02a0*/  UIMAD.WIDE.U32 UR20, UR18, 0x8, UR22 ;  /* 0x00000008121478a5 */ /* 0x000fe2000f8e0016 */
[----:B------:R-:W-:Y:S01]  /*02b0*/  HFMA2 R11, -RZ, RZ, 0, 2.384185791015625e-07 ;  /* 0x00000004ff0b7431 */ /* 0x000fe200000001ff */
[----:B------:R-:W2:Y:S01]  /*02c0*/  LDG.E R21, desc[UR16][R2.64+-0x10] ;  /* 0xfffff01002157981 */ /* 0x000ea2000c1e1900 */
[----:B------:R-:W-:Y:S01]  /*02d0*/  IMAD.WIDE R22, R14, R23, UR22 ;  /* 0x000000160e167e25 */ /* 0x000fe2000f8e0217 */
[----:B------:R-:W-:Y:S02]  /*02e0*/  MOV R8, UR24 ;  /* 0x0000001800087c02 */ /* 0x000fe40008000f00 */
[----:B------:R-:W-:Y:S01]  /*02f0*/  MOV R9, UR25 ;  /* 0x0000001900097c02 */ /* 0x000fe20008000f00 */
[----:B------:R-:W3:Y:S01]  /*0300*/  LDG.E R19, desc[UR16][R2.64+-0xc] ;  /* 0xfffff41002137981 */ /* 0x000ee2000c1e1900 */
[----:B------:R-:W-:-:S02]  /*0310*/  MOV R24, UR20 ;  /* 0x0000001400187c02 */ /* 0x000fc40008000f00 */
[----:B------:R-:W-:Y:S01]  /*0320*/  MOV R25, UR21 ;  /* 0x0000001500197c02 */ /* 0x000fe20008000f00 */
[C---:B------:R-:W-:Y:S01]  /*0330*/  IMAD.WIDE R8, R14.reuse, 0x4, R8 ;  /* 0x000000040e087825 */ /* 0x040fe200078e0208 */
[----:B------:R-:W2:Y:S03]  /*0340*/  LDG.E R22, desc[UR16][R22.64] ;  /* 0x0000001016167981 */ /* 0x000ea6000c1e1900 */
[C---:B------:R-:W-:Y:S01]  /*0350*/  IMAD.WIDE R24, R14.reuse, 0x4, R24 ;  /* 0x000000040e187825 */ /* 0x040fe200078e0218 */
[----:B------:R0:W3:Y:S03]  /*0360*/  LDG.E R20, desc[UR16][R8.64] ;  /* 0x0000001008147981 */ /* 0x0000e6000c1e1900 */
[----:B------:R-:W-:Y:S01]  /*0370*/  IMAD.MOV.U32 R5, RZ, RZ, 0x4 ;  /* 0x00000004ff057424 */ /* 0x000fe200078e00ff */
[----:B------:R-:W4:Y:S01]  /*0380*/  LDG.E R18, desc[UR16][R24.64] ;  /* 0x0000001018127981 */ /* 0x000f22000c1e1900 */
[----:B------:R-:W-:Y:S01]  /*0390*/  IMAD.WIDE R10, R14, R11, UR6 ;  /* 0x000000060e0a7e25 */ /* 0x000fe2000f8e020b */
[----:B------:R-:W-:-:S02]  /*03a0*/  MOV R7, 0x4 ;  /* 0x0000000400077802 */ /* 0x000fc40000000f00 */
[----:B------:R-:W4:Y:S01]  /*03b0*/  LDG.E R17, desc[UR16][R2.64+-0x8] ;  /* 0xfffff81002117981 */ /* 0x000f22000c1e1900 */
[----:B0-----:R-:W-:Y:S02]  /*03c0*/  HFMA2 R9, -RZ, RZ, 0, 2.384185791015625e-07 ;  /* 0x00000004ff097431 */ /* 0x001fe400000001ff */
[C---:B------:R-:W-:Y:S01]  /*03d0*/  IMAD.WIDE R4, R14.reuse, R5, UR8 ;  /* 0x000000080e047e25 */ /* 0x040fe2000f8e0205 */
[----:B------:R0:W5:Y:S04]  /*03e0*/  LDG.E R16, desc[UR16][R10.64] ;  /* 0x000000100a107981 */ /* 0x000168000c1e1900 */
[----:B------:R-:W5:Y:S01]  /*03f0*/  LDG.E R15, desc[UR16][R2.64+-0x4] ;  /* 0xfffffc10020f7981 */ /* 0x000f62000c1e1900 */
[----:B------:R-:W-:Y:S01]  /*0400*/  IMAD.WIDE R6, R14, R7, UR10 ;  /* 0x0000000a0e067e25 */ /* 0x000fe2000f8e0207 */
[----:B------:R-:W-:-:S02]  /*0410*/  MOV R27, 0x4 ;  /* 0x00000004001b7802 */ /* 0x000fc40000000f00 */
[----:B------:R1:W5:Y:S01]  /*0420*/  LDG.E R4, desc[UR16][R4.64] ;  /* 0x0000001004047981 */ /* 0x000362000c1e1900 */
[----:B------:R-:W-:-:S03]  /*0430*/  IMAD.WIDE R8, R14, R9, UR12 ;  /* 0x0000000c0e087e25 */ /* 0x000fc6000f8e0209 */
[----:B------:R-:W5:Y:S01]  /*0440*/  LDG.E R23, desc[UR16][R2.64] ;  /* 0x0000001002177981 */ /* 0x000f62000c1e1900 */
[----:B0-----:R-:W-:-:S03]  /*0450*/  IMAD.WIDE R10, R14, R27, UR14 ;  /* 0x0000000e0e0a7e25 */ /* 0x001fc6000f8e021b */
[----:B------:R-:W5:Y:S04]  /*0460*/  LDG.E R7, desc[UR16][R6.64] ;  /* 0x0000001006077981 */ /* 0x000f68000c1e1900 */
[----:B------:R-:W5:Y:S04]  /*0470*/  LDG.E R24, desc[UR16][R2.64+0x4] ;  /* 0x0000041002187981 */ /* 0x000f68000c1e1900 */
[----:B------:R-:W5:Y:S04]  /*0480*/  LDG.E R8, desc[UR16][R8.64] ;  /* 0x0000001008087981 */ /* 0x000f68000c1e1900 */
[----:B------:R-:W5:Y:S04]  /*0490*/  LDG.E R25, desc[UR16][R2.64+0x8] ;  /* 0x0000081002197981 */ /* 0x000f68000c1e1900 */
[----:B------:R-:W5:Y:S04]  /*04a0*/  LDG.E R10, desc[UR16][R10.64] ;  /* 0x000000100a0a7981 */ /* 0x000f68000c1e1900 */
[----:B------:R0:W5:Y:S01]  /*04b0*/  LDG.E R27, desc[UR16][R2.64+0xc] ;  /* 0x00000c10021b7981 */ /* 0x000162000c1e1900 */
[----:B------:R-:W-:-:S04]  /*04c0*/  UIADD3 UR5, UPT, UPT, UR5, 0x8, URZ ;  /* 0x0000000805057890 */ /* 0x000fc8000fffe0ff */
[----:B------:R-:W-:Y:S01]  /*04d0*/  UISETP.NE.AND UP1, UPT, UR5, URZ, UPT ;  /* 0x000000ff0500728c */ /* 0x000fe2000bf25270 */
[----:B-1----:R-:W-:Y:S02]  /*04e0*/  MOV R5, UR18 ;  /* 0x0000001200057c02 */ /* 0x002fe40008000f00 */
[----:B0-----:R-:W-:-:S03]  /*04f0*/  IADD3 R2, P0, PT, R2, 0x20, RZ ;  /* 0x0000002002027810 */ /* 0x001fc60007f1e0ff */
[----:B------:R-:W-:Y:S01]  /*0500*/  IMAD R14, R5, 0x8, R14 ;  /* 0x00000008050e7824 */ /* 0x000fe200078e020e */
[----:B------:R-:W-:Y:S01]  /*0510*/  IADD3.X R3, PT, PT, RZ, R3, RZ, P0, !PT ;  /* 0x00000003ff037210 */ /* 0x000fe200007fe4ff */
[----:B--2---:R-:W-:-:S04]  /*0520*/  FFMA R22, R21, R22, R12 ;  /* 0x0000001615167223 */ /* 0x004fc8000000000c */
[----:B---3--:R-:W-:-:S04]  /*0530*/  FFMA R20, R19, R20, R22 ;  /* 0x0000001413147223 */ /* 0x008fc80000000016 */
[----:B----4-:R-:W-:-:S04]  /*0540*/  FFMA R18, R17, R18, R20 ;  /* 0x0000001211127223 */ /* 0x010fc80000000014 */
[----:B-----5:R-:W-:-:S04]  /*0550*/  FFMA R16, R15, R16, R18 ;  /* 0x000000100f107223 */ /* 0x020fc80000000012 */
[----:B------:R-:W-:-:S04]  /*0560*/  FFMA R23, R23, R4, R16 ;  /* 0x0000000417177223 */ /* 0x000fc80000000010 */
[----:B------:R-:W-:-:S04]  /*0570*/  FFMA R24, R24, R7, R23 ;  /* 0x0000000718187223 */ /* 0x000fc80000000017 */
[----:B------:R-:W-:-:S04]  /*0580*/  FFMA R8, R25, R8, R24 ;  /* 0x0000000819087223 */ /* 0x000fc80000000018 */
[----:B------:R-:W-:Y:S01]  /*0590*/  FFMA R12, R27, R10, R8 ;  /* 0x0000000a1b0c7223 */ /* 0x000fe20000000008 */
[----:B------:R-:W-:Y:S06]  /*05a0*/  BRA.U UP1, `(.L_x_12) ;  /* 0xfffffffd01347547 */ /* 0x000fec000b83ffff */
.L_x_11:
[----:B------:R-:W-:Y:S05]  /*05b0*/  BRA.U !UP0, `(.L_x_10) ;  /* 0x00000005083c7547 */ /* 0x000fea000b800000 */
[----:B------:R-:W-:Y:S01]  /*05c0*/  UISETP.GE.U32.AND UP0, UPT, UR19, 0x4, UPT ;  /* 0x000000041300788c */ /* 0x000fe2000bf06070 */
[----:B------:R-:W-:Y:S01]  /*05d0*/  IMAD R2, R0, UR18, RZ ;  /* 0x0000001200027c24 */ /* 0x000fe2000f8e02ff */
[----:B------:R-:W-:-:S04]  /*05e0*/  ULOP3.LUT UR5, UR18, 0x3, URZ, 0xc0, !UPT ;  /* 0x0000000312057892 */ /* 0x000fc8000f8ec0ff */
[----:B------:R-:W-:-:S03]  /*05f0*/  UISETP.NE.AND UP1, UPT, UR5, URZ, UPT ;  /* 0x000000ff0500728c */ /* 0x000fc6000bf25270 */
[----:B------:R-:W-:Y:S08]  /*0600*/  BRA.U !UP0, `(.L_x_13) ;  /* 0x00000001087c7547 */ /* 0x000ff0000b800000 */
[----:B------:R-:W0:Y:S01]  /*0610*/  LDC.64 R6, c[0x0][0x388] ;  /* 0x0000e200ff067b82 */ /* 0x000e220000000a00 */
[----:B------:R-:W1:Y:S01]  /*0620*/  LDCU.64 UR6, c[0x0][0x380] ;  /* 0x00007000ff0677ac */ /* 0x000e620008000a00 */
[----:B------:R-:W-:Y:S02]  /*0630*/  MOV R4, UR4 ;  /* 0x0000000400047c02 */ /* 0x000fe40008000f00 */
[----:B------:R-:W-:Y:S02]  /*0640*/  IADD3 R3, PT, PT, R2, UR4, RZ ;  /* 0x0000000402037c10 */ /* 0x000fe4000fffe0ff */
[----:B------:R-:W-:Y:S01]  /*0650*/  MOV R11, UR18 ;  /* 0x00000012000b7c02 */ /* 0x000fe20008000f00 */
[----:B------:R-:W-:Y:S01]  /*0660*/  IMAD R5, R4, UR18, R13 ;  /* 0x0000001204057c24 */ /* 0x000fe2000f8e020d */
[----:B------:R-:W2:Y:S01]  /*0670*/  LDC.64 R8, c[0x0][0x380] ;  /* 0x0000e000ff087b82 */ /* 0x000ea20000000a00 */
[----:B------:R-:W-:Y:S02]  /*0680*/  IADD3 R14, P0, PT, R2, UR4, RZ ;  /* 0x00000004020e7c10 */ /* 0x000fe4000ff1e0ff */
[----:B------:R-:W-:Y:S01]  /*0690*/  MOV R15, UR18 ;  /* 0x00000012000f7c02 */ /* 0x000fe20008000f00 */
[----:B0-----:R-:W-:-:S04]  /*06a0*/  IMAD.WIDE R6, R5, 0x4, R6 ;  /* 0x0000000405067825 */ /* 0x001fc800078e0206 */
[----:B------:R-:W-:Y:S01]  /*06b0*/  IMAD.WIDE.U32 R10, R11, 0x4, R6 ;  /* 0x000000040b0a7825 */ /* 0x000fe200078e0006 */
[----:B------:R-:W-:Y:S01]  /*06c0*/  MOV R17, UR18 ;  /* 0x0000001200117c02 */ /* 0x000fe20008000f00 */
[----:B------:R-:W3:Y:S02]  /*06d0*/  LDG.E R6, desc[UR16][R6.64] ;  /* 0x0000001006067981 */ /* 0x000ee4000c1e1900 */
[----:B--2---:R-:W-:Y:S01]  /*06e0*/  IMAD.WIDE.U32 R8, R3, 0x4, R8 ;  /* 0x0000000403087825 */ /* 0x004fe200078e0008 */
[----:B------:R-:W-:Y:S02]  /*06f0*/  IADD3.X R3, PT, PT, RZ, RZ, RZ, P0, !PT ;  /* 0x000000ffff037210 */ /* 0x000fe400007fe4ff */
[----:B-1----:R-:W-:-:S03]  /*0700*/  LEA R4, P0, R14, UR6, 0x2 ;  /* 0x000000060e047c11 */ /* 0x002fc6000f8010ff */
[----:B------:R-:W3:Y:S01]  /*0710*/  LDG.E R9, desc[UR16][R8.64] ;  /* 0x0000001008097981 */ /* 0x000ee2000c1e1900 */
[----:B------:R-:W-:Y:S01]  /*0720*/  LEA.HI.X R5, R14, UR7, R3, 0x2, P0 ;  /* 0x000000070e057c11 */ /* 0x000fe200080f1403 */
[----:B------:R-:W-:Y:S02]  /*0730*/  IMAD.WIDE.U32 R14, R15, 0x4, R10 ;  /* 0x000000040f0e7825 */ /* 0x000fe400078e000a */
[----:B------:R-:W2:Y:S04]  /*0740*/  LDG.E R3, desc[UR16][R10.64] ;  /* 0x000000100a037981 */ /* 0x000ea8000c1e1900 */
[----:B------:R-:W2:Y:S01]  /*0750*/  LDG.E R18, desc[UR16][R4.64+0x4] ;  /* 0x0000041004127981 */ /* 0x000ea2000c1e1900 */
[----:B------:R-:W-:-:S03]  /*0760*/  IMAD.WIDE.U32 R16, R17, 0x4, R14 ;  /* 0x0000000411107825 */ /* 0x000fc600078e000e */
[----:B------:R-:W4:Y:S04]  /*0770*/  LDG.E R19, desc[UR16][R14.64] ;  /* 0x000000100e137981 */ /* 0x000f28000c1e1900 */
[----:B------:R-:W4:Y:S04]  /*0780*/  LDG.E R20, desc[UR16][R4.64+0x8] ;  /* 0x0000081004147981 */ /* 0x000f28000c1e1900 */
[----:B------:R-:W5:Y:S04]  /*0790*/  LDG.E R22, desc[UR16][R4.64+0xc] ;  /* 0x00000c1004167981 */ /* 0x000f68000c1e1900 */
[----:B------:R-:W5:Y:S01]  /*07a0*/  LDG.E R16, desc[UR16][R16.64] ;  /* 0x0000001010107981 */ /* 0x000f62000c1e1900 */
[----:B------:R-:W-:Y:S01]  /*07b0*/  UIADD3 UR4, UPT, UPT, UR4, 0x4, URZ ;  /* 0x0000000404047890 */ /* 0x000fe2000fffe0ff */
[----:B---3--:R-:W-:-:S04]  /*07c0*/  FFMA R9, R9, R6, R12 ;  /* 0x0000000609097223 */ /* 0x008fc8000000000c */
[----:B--2---:R-:W-:-:S04]  /*07d0*/  FFMA R3, R18, R3, R9 ;  /* 0x0000000312037223 */ /* 0x004fc80000000009 */
[----:B----4-:R-:W-:-:S04]  /*07e0*/  FFMA R3, R20, R19, R3 ;  /* 0x0000001314037223 */ /* 0x010fc80000000003 */
[----:B-----5:R-:W-:-:S07]  /*07f0*/  FFMA R12, R22, R16, R3 ;  /* 0x00000010160c7223 */ /* 0x020fce0000000003 */
.L_x_13:
[----:B------:R-:W-:Y:S05]  /*0800*/  BRA.U !UP1, `(.L_x_10) ;  /* 0x0000000109a87547 */ /* 0x000fea000b800000 */
[----:B------:R-:W-:Y:S01]  /*0810*/  UISETP.NE.AND UP0, UPT, UR5, 0x1, UPT ;  /* 0x000000010500788c */ /* 0x000fe2000bf05270 */
[----:B------:R-:W-:Y:S01]  /*0820*/  MOV R4, UR4 ;  /* 0x0000000400047c02 */ /* 0x000fe20008000f00 */
[----:B------:R-:W-:Y:S02]  /*0830*/  ULOP3.LUT UR5, UR18, 0x1, URZ, 0xc0, !UPT ;  /* 0x0000000112057892 */ /* 0x000fe4000f8ec0ff */
[----:B------:R-:W-:Y:S02]  /*0840*/  IMAD.U32 R17, RZ, RZ, UR18 ;  /* 0x00000012ff117e24 */ /* 0x000fe4000f8e00ff */
[----:B------:R-:W-:Y:S01]  /*0850*/  UISETP.NE.U32.AND UP1, UPT, UR5, 0x1, UPT ;  /* 0x000000010500788c */ /* 0x000fe2000bf25070 */
[----:B------:R-:W-:-:S04]  /*0860*/  PLOP3.LUT P1, PT, PT, PT, UP0, 0x80, 0x8 ;  /* 0x000000000008781c */ /* 0x000fc80003f2f008 */
[----:B------:R-:W0:Y:S01]  /*0870*/  @UP0 LDCU.128 UR8, c[0x0][0x380] ;  /* 0x00007000ff0807ac */ /* 0x000e220008000c00 */
[----:B------:R-:W-:Y:S01]  /*0880*/  PLOP3.LUT P0, PT, PT, PT, UP1, 0x80, 0x8 ;  /* 0x000000000008781c */ /* 0x000fe20003f0f018 */
[----:B------:R-:W1:Y:S04]  /*0890*/  @UP0 LDCU.64 UR6, c[0x0][0x380] ;  /* 0x00007000ff0607ac */ /* 0x000e680008000a00 */
[----:B------:R-:W2:Y:S03]  /*08a0*/  @!UP1 LDCU.128 UR12, c[0x0][0x380] ;  /* 0x00007000ff0c97ac */ /* 0x000ea60008000c00 */
[C---:B------:R-:W-:Y:S01]  /*08b0*/  @P1 VIADD R3, R2.reuse, UR4 ;  /* 0x0000000402031c36 */ /* 0x040fe20008000000 */
[----:B------:R-:W-:Y:S01]  /*08c0*/  @P1 IADD3 R5, P2, PT, R2, UR4, RZ ;  /* 0x0000000402051c10 */ /* 0x000fe2000ff5e0ff */
[----:B------:R-:W-:-:S03]  /*08d0*/  @UP0 UIADD3 UR4, UPT, UPT, UR4, 0x2, URZ ;  /* 0x0000000204040890 */ /* 0x000fc6000fffe0ff */
[----:B------:R-:W-:Y:S02]  /*08e0*/  @P1 IADD3.X R8, PT, PT, RZ, RZ, RZ, P2, !PT ;  /* 0x000000ffff081210 */ /* 0x000fe400017fe4ff */
[----:B0-----:R-:W-:Y:S02]  /*08f0*/  MOV R14, UR8 ;  /* 0x00000008000e7c02 */ /* 0x001fe40008000f00 */
[----:B------:R-:W-:Y:S02]  /*0900*/  MOV R15, UR9 ;  /* 0x00000009000f7c02 */ /* 0x000fe40008000f00 */
[----:B------:R-:W-:Y:S02]  /*0910*/  MOV R6, UR10 ;  /* 0x0000000a00067c02 */ /* 0x000fe40008000f00 */
[----:B------:R-:W-:Y:S01]  /*0920*/  MOV R7, UR11 ;  /* 0x0000000b00077c02 */ /* 0x000fe20008000f00 */
[----:B------:R-:W-:-:S04]  /*0930*/  @P1 IMAD.WIDE.U32 R14, R3, 0x4, R14 ;  /* 0x00000004030e1825 */ /* 0x000fc800078e000e */
[----:B------:R-:W-:Y:S01]  /*0940*/  @P1 IMAD R3, R4, UR18, R13 ;  /* 0x0000001204031c24 */ /* 0x000fe2000f8e020d */
[----:B-1----:R-:W-:Y:S02]  /*0950*/  @P1 LEA R4, P2, R5, UR6, 0x2 ;  /* 0x0000000605041c11 */ /* 0x002fe4000f8410ff */
[----:B------:R-:W-:Y:S01]  /*0960*/  MOV R18, UR4 ;  /* 0x0000000400127c02 */ /* 0x000fe20008000f00 */
[----:B------:R-:W-:Y:S01]  /*0970*/  @P1 IMAD.WIDE R6, R3, 0x4, R6 ;  /* 0x0000000403061825 */ /* 0x000fe200078e0206 */
[----:B------:R-:W-:Y:S01]  /*0980*/  @P1 LEA.HI.X R5, R5, UR7, R8, 0x2, P2 ;  /* 0x0000000705051c11 */ /* 0x000fe200090f1408 */
[----:B------:R-:W3:Y:S01]  /*0990*/  @P1 LDG.E R3, desc[UR16][R14.64] ;  /* 0x000000100e031981 */ /* 0x000ee2000c1e1900 */
[----:B--2---:R-:W-:Y:S01]  /*09a0*/  MOV R8, UR12 ;  /* 0x0000000c00087c02 */ /* 0x004fe20008000f00 */
[----:B------:R-:W-:Y:S01]  /*09b0*/  @!P0 IMAD R21, R18, UR18, R13 ;  /* 0x0000001212158c24 */ /* 0x000fe2000f8e020d */
[----:B------:R-:W-:Y:S01]  /*09c0*/  MOV R9, UR13 ;  /* 0x0000000d00097c02 */ /* 0x000fe20008000f00 */
[----:B------:R-:W-:Y:S01]  /*09d0*/  @P1 IMAD.WIDE.U32 R16, R17, 0x4, R6 ;  /* 0x0000000411101825 */ /* 0x000fe200078e0006 */
[----:B------:R-:W-:Y:S01]  /*09e0*/  @!P0 IADD3 R19, PT, PT, R2, UR4, RZ ;  /* 0x0000000402138c10 */ /* 0x000fe2000fffe0ff */
[----:B------:R-:W3:Y:S01]  /*09f0*/  @P1 LDG.E R6, desc[UR16][R6.64] ;  /* 0x0000001006061981 */ /* 0x000ee2000c1e1900 */
[----:B------:R-:W-:-:S02]  /*0a00*/  MOV R10, UR14 ;  /* 0x0000000e000a7c02 */ /* 0x000fc40008000f00 */
[----:B------:R-:W-:Y:S01]  /*0a10*/  MOV R11, UR15 ;  /* 0x0000000f000b7c02 */ /* 0x000fe20008000f00 */
[----:B------:R-:W-:Y:S01]  /*0a20*/  @!P0 IMAD.WIDE.U32 R8, R19, 0x4, R8 ;  /* 0x0000000413088825 */ /* 0x000fe200078e0008 */
[----:B------:R-:W2:Y:S03]  /*0a30*/  @P1 LDG.E R16, desc[UR16][R16.64] ;  /* 0x0000001010101981 */ /* 0x000ea6000c1e1900 */
[----:B------:R-:W-:Y:S01]  /*0a40*/  @!P0 IMAD.WIDE R10, R21, 0x4, R10 ;  /* 0x00000004150a8825 */ /* 0x000fe200078e020a */
[----:B------:R-:W2:Y:S04]  /*0a50*/  @P1 LDG.E R4, desc[UR16][R4.64+0x4] ;  /* 0x0000041004041981 */ /* 0x000ea8000c1e1900 */
[----:B------:R-:W4:Y:S04]  /*0a60*/  @!P0 LDG.E R9, desc[UR16][R8.64] ;  /* 0x0000001008098981 */ /* 0x000f28000c1e1900 */
[----:B------:R-:W4:Y:S01]  /*0a70*/  @!P0 LDG.E R10, desc[UR16][R10.64] ;  /* 0x000000100a0a8981 */ /* 0x000f22000c1e1900 */
[----:B---3--:R-:W-:-:S04]  /*0a80*/  @P1 FFMA R3, R3, R6, R12 ;  /* 0x0000000603031223 */ /* 0x008fc8000000000c */
[----:B--2---:R-:W-:-:S04]  /*0a90*/  @P1 FFMA R12, R4, R16, R3 ;  /* 0x00000010040c1223 */ /* 0x004fc80000000003 */
[----:B----4-:R-:W-:-:S07]  /*0aa0*/  @!P0 FFMA R12, R9, R10, R12 ;  /* 0x0000000a090c8223 */ /* 0x010fce000000000c */
.L_x_10:
[----:B------:R-:W-:Y:S05]  /*0ab0*/  BSYNC.RECONVERGENT B0 ;  /* 0x0000000000007941 */ /* 0x000fea0003800200 */
.L_x_9:
[----:B------:R-:W0:Y:S01]  /*0ac0*/  LDC.64 R2, c[0x0][0x390] ;  /* 0x0000e400ff027b82 */ /* 0x000e220000000a00 */
[----:B------:R-:W-:-:S04]  /*0ad0*/  IMAD R13, R0, UR18, R13 ;  /* 0x00000012000d7c24 */ /* 0x000fc8000f8e020d */
[----:B0-----:R-:W-:-:S05]  /*0ae0*/  IMAD.WIDE R2, R13, 0x4, R2 ;  /* 0x000000040d027825 */ /* 0x001fca00078e0202 */
[----:B------:R-:W-:Y:S01]  /*0af0*/  STG.E desc[UR16][R2.64], R12 ;  /* 0x0000000c02007986 */ /* 0x000fe2000c101910 */
[----:B------:R-:W-:Y:S05]  /*0b00*/  EXIT ;  /* 0x000000000000794d */ /* 0x000fea0003800000 */
.L_x_14:
        /* <DEDUP_REMOVED lines=15> */
.L_x_18:


//--------------------- .text._Z13cudaMatrixAddPfS_S_ii --------------------------
	.section	.text._Z13cudaMatrixAddPfS_S_ii,"ax",@progbits
	.align	128
        .global         _Z13cudaMatrixAddPfS_S_ii
        .type           _Z13cudaMatrixAddPfS_S_ii,@function
        .size           _Z13cudaMatrixAddPfS_S_ii,(.L_x_19 - _Z13cudaMatrixAddPfS_S_ii)
        .other          _Z13cudaMatrixAddPfS_S_ii,@"STO_CUDA_ENTRY STV_DEFAULT"
_Z13cudaMatrixAddPfS_S_ii:
.text._Z13cudaMatrixAddPfS_S_ii:
[----:B------:R-:W-:Y:S01]  /*0000*/  LDC R1, c[0x0][0x37c] ;  /* 0x0000df00ff017b82 */ /* 0x000fe20000000800 */
[----:B------:R-:W0:Y:S07]  /*0010*/  S2R R0, SR_TID.X ;  /* 0x0000000000007919 */ /* 0x000e2e0000002100 */
[----:B------:R-:W0:Y:S01]  /*0020*/  S2UR UR6, SR_CTAID.X ;  /* 0x00000000000679c3 */ /* 0x000e220000002500 */
[----:B------:R-:W1:Y:S07]  /*0030*/  LDCU.64 UR4, c[0x0][0x398] ;  /* 0x00007300ff0477ac */ /* 0x000e6e0008000a00 */
[----:B------:R-:W0:Y:S01]  /*0040*/  LDC R9, c[0x0][0x360] ;  /* 0x0000d800ff097b82 */ /* 0x000e220000000800 */
[----:B-1----:R-:W-:Y:S01]  /*0050*/  UIMAD UR4, UR5, UR4, URZ ;  /* 0x00000004050472a4 */ /* 0x002fe2000f8e02ff */
[----:B0-----:R-:W-:-:S05]  /*0060*/  IMAD R9, R9, UR6, R0 ;  /* 0x0000000609097c24 */ /* 0x001fca000f8e0200 */
[----:B------:R-:W-:-:S13]  /*0070*/  ISETP.GE.AND P0, PT, R9, UR4, PT ;  /* 0x0000000409007c0c */ /* 0x000fda000bf06270 */
[----:B------:R-:W-:Y:S05]  /*0080*/  @P0 EXIT ;  /* 0x000000000000094d */ /* 0x000fea0003800000 */
[----:B------:R-:W0:Y:S01]  /*0090*/  LDC.64 R2, c[0x0][0x380] ;  /* 0x0000e000ff027b82 */ /* 0x000e220000000a00 */
[----:B------:R-:W1:Y:S07]  /*00a0*/  LDCU.64 UR4, c[0x0][0x358] ;  /* 0x00006b00ff0477ac */ /* 0x000e6e0008000a00 */
[----:B------:R-:W2:Y:S08]  /*00b0*/  LDC.64 R4, c[0x0][0x388] ;  /* 0x0000e200ff047b82 */ /* 0x000eb00000000a00 */
[----:B------:R-:W3:Y:S01]  /*00c0*/  LDC.64 R6, c[0x0][0x390] ;  /* 0x0000e400ff067b82 */ /* 0x000ee20000000a00 */
[----:B0-----:R-:W-:-:S06]  /*00d0*/  IMAD.WIDE R2, R9, 0x4, R2 ;  /* 0x0000000409027825 */ /* 0x001fcc00078e0202 */
[----:B-1----:R-:W4:Y:S01]  /*00e0*/  LDG.E R2, desc[UR4][R2.64] ;  /* 0x0000000402027981 */ /* 0x002f22000c1e1900 */
[----:B--2---:R-:W-:-:S06]  /*00f0*/  IMAD.WIDE R4, R9, 0x4, R4 ;  /* 0x0000000409047825 */ /* 0x004fcc00078e0204 */
[----:B------:R-:W4:Y:S01]  /*0100*/  LDG.E R5, desc[UR4][R4.64] ;  /* 0x0000000404057981 */ /* 0x000f22000c1e1900 */
[----:B---3--:R-:W-:-:S04]  /*0110*/  IMAD.WIDE R6, R9, 0x4, R6 ;  /* 0x0000000409067825 */ /* 0x008fc800078e0206 */
[----:B----4-:R-:W-:-:S05]  /*0120*/  FADD R9, R2, R5 ;  /* 0x0000000502097221 */ /* 0x010fca0000000000 */
[----:B------:R-:W-:Y:S01]  /*0130*/  STG.E desc[UR4][R6.64], R9 ;  /* 0x0000000906007986 */ /* 0x000fe2000c101904 */
[----:B------:R-:W-:Y:S05]  /*0140*/  EXIT ;  /* 0x000000000000794d */ /* 0x000fea0003800000 */
.L_x_15:
        /* <DEDUP_REMOVED lines=11> */
.L_x_19:


//--------------------- .nv.shared.reserved.0     --------------------------
	.section	.nv.shared.reserved.0,"aw",@nobits
	.weak		__nv_reservedSMEM_offset_0_alias
	.size		__nv_reservedSMEM_offset_0_alias, 0, 64
	.other		__nv_reservedSMEM_offset_0_alias,@"STO_CUDA_RESERVED_SHARED STV_DEFAULT"
__nv_reservedSMEM_offset_0_alias:
	.zero		0
	.zero		64


//--------------------- .nv.constant0._Z15activation_tanhPff --------------------------
	.section	.nv.constant0._Z15activation_tanhPff,"a",@progbits
	.sectionflags	@""
	.align	4
.nv.constant0._Z15activation_tanhPff:
	.zero		908


//--------------------- .nv.constant0._Z18convolution_kernelPfS_S_ii --------------------------
	.section	.nv.constant0._Z18convolution_kernelPfS_S_ii,"a",@progbits
	.sectionflags	@""
	.align	4
.nv.constant0._Z18convolution_kernelPfS_S_ii:
	.zero		928


//--------------------- .nv.constant0._Z14cudaMatrixMultPfS_S_i --------------------------
	.section	.nv.constant0._Z14cudaMatrixMultPfS_S_i,"a",@progbits
	.sectionflags	@""
	.align	4
.nv.constant0._Z14cudaMatrixMultPfS_S_i:
	.zero		924


//--------------------- .nv.constant0._Z13cudaMatrixAddPfS_S_ii --------------------------
	.section	.nv.constant0._Z13cudaMatrixAddPfS_S_ii,"a",@progbits
	.sectionflags	@""
	.align	4
.nv.constant0._Z13cudaMatrixAddPfS_S_ii:
	.zero		928


//--------------------- SYMBOLS --------------------------

	.type		.nv.reservedSmem.offset0,@object
	.size		.nv.reservedSmem.offset0,0x4
